//
// Generated by NVIDIA NVVM Compiler
//
// Compiler Build ID: CL-36424714
// Cuda compilation tools, release 13.0, V13.0.88
// Based on NVVM 20.0.0
//

.version 9.0
.target sm_100
.address_size 64

	// .globl	_Z16matrixMul1ResultILi16EEvPfS0_S0_i
// _ZZ16matrixMul1ResultILi16EEvPfS0_S0_iE2As has been demoted
// _ZZ16matrixMul1ResultILi16EEvPfS0_S0_iE2Bs has been demoted
// _ZZ17matrixMul2ResultsILi16EEvPfS0_S0_iE2As has been demoted
// _ZZ17matrixMul2ResultsILi16EEvPfS0_S0_iE2Bs has been demoted
// _ZZ17matrixMul4ResultsILi16EEvPfS0_S0_iE2As has been demoted
// _ZZ17matrixMul4ResultsILi16EEvPfS0_S0_iE2Bs has been demoted
// _ZZ17matrixMul6ResultsILi16EEvPfS0_S0_iE2As has been demoted
// _ZZ17matrixMul6ResultsILi16EEvPfS0_S0_iE2Bs has been demoted
// _ZZ16matrixMul1ResultILi32EEvPfS0_S0_iE2As has been demoted
// _ZZ16matrixMul1ResultILi32EEvPfS0_S0_iE2Bs has been demoted
// _ZZ17matrixMul2ResultsILi32EEvPfS0_S0_iE2As has been demoted
// _ZZ17matrixMul2ResultsILi32EEvPfS0_S0_iE2Bs has been demoted
// _ZZ17matrixMul4ResultsILi32EEvPfS0_S0_iE2As has been demoted
// _ZZ17matrixMul4ResultsILi32EEvPfS0_S0_iE2Bs has been demoted
// _ZZ17matrixMul6ResultsILi32EEvPfS0_S0_iE2As has been demoted
// _ZZ17matrixMul6ResultsILi32EEvPfS0_S0_iE2Bs has been demoted

.visible .entry _Z16matrixMul1ResultILi16EEvPfS0_S0_i(
	.param .u64 .ptr .align 1 _Z16matrixMul1ResultILi16EEvPfS0_S0_i_param_0,
	.param .u64 .ptr .align 1 _Z16matrixMul1ResultILi16EEvPfS0_S0_i_param_1,
	.param .u64 .ptr .align 1 _Z16matrixMul1ResultILi16EEvPfS0_S0_i_param_2,
	.param .u32 _Z16matrixMul1ResultILi16EEvPfS0_S0_i_param_3
)
{
	.reg .pred 	%p<6>;
	.reg .b32 	%r<33>;
	.reg .b32 	%f<67>;
	.reg .b64 	%rd<13>;
	// demoted variable
	.shared .align 4 .b8 _ZZ16matrixMul1ResultILi16EEvPfS0_S0_iE2As[1024];
	// demoted variable
	.shared .align 4 .b8 _ZZ16matrixMul1ResultILi16EEvPfS0_S0_iE2Bs[1024];
	ld.param.u64 	%rd3, [_Z16matrixMul1ResultILi16EEvPfS0_S0_i_param_0];
	ld.param.u64 	%rd4, [_Z16matrixMul1ResultILi16EEvPfS0_S0_i_param_1];
	ld.param.u64 	%rd5, [_Z16matrixMul1ResultILi16EEvPfS0_S0_i_param_2];
	ld.param.u32 	%r15, [_Z16matrixMul1ResultILi16EEvPfS0_S0_i_param_3];
	mov.u32 	%r16, %ctaid.y;
	mov.u32 	%r17, %ntid.y;
	mov.u32 	%r1, %tid.y;
	mad.lo.s32 	%r2, %r16, %r17, %r1;
	mov.u32 	%r18, %ctaid.x;
	mov.u32 	%r19, %ntid.x;
	mov.u32 	%r3, %tid.x;
	mad.lo.s32 	%r4, %r18, %r19, %r3;
	cvt.rn.f32.s32 	%f10, %r15;
	mul.f32 	%f11, %f10, 0f3D800000;
	cvt.rpi.f32.f32 	%f1, %f11;
	setp.leu.f32 	%p1, %f1, 0f00000000;
	mov.f32 	%f66, 0f00000000;
	@%p1 bra 	$L__BB0_7;
	shl.b32 	%r21, %r1, 6;
	mov.u32 	%r22, _ZZ16matrixMul1ResultILi16EEvPfS0_S0_iE2As;
	add.s32 	%r5, %r22, %r21;
	shl.b32 	%r23, %r3, 2;
	add.s32 	%r6, %r5, %r23;
	mul.lo.s32 	%r7, %r15, %r2;
	mov.u32 	%r24, _ZZ16matrixMul1ResultILi16EEvPfS0_S0_iE2Bs;
	add.s32 	%r9, %r24, %r23;
	add.s32 	%r8, %r9, %r21;
	cvta.to.global.u64 	%rd1, %rd3;
	cvta.to.global.u64 	%rd2, %rd4;
	mov.f32 	%f66, 0f00000000;
	mov.b32 	%r32, 0;
$L__BB0_2:
	shl.b32 	%r11, %r32, 4;
	add.s32 	%r25, %r11, %r3;
	max.s32 	%r26, %r2, %r25;
	setp.ge.s32 	%p2, %r26, %r15;
	mov.f32 	%f64, 0f00000000;
	@%p2 bra 	$L__BB0_4;
	add.s32 	%r27, %r25, %r7;
	mul.wide.s32 	%rd6, %r27, 4;
	add.s64 	%rd7, %rd1, %rd6;
	ld.global.f32 	%f64, [%rd7];
$L__BB0_4:
	st.shared.f32 	[%r6], %f64;
	add.s32 	%r13, %r11, %r1;
	mov.f32 	%f65, 0f00000000;
	max.s32 	%r28, %r4, %r13;
	setp.ge.s32 	%p3, %r28, %r15;
	@%p3 bra 	$L__BB0_6;
	mad.lo.s32 	%r29, %r13, %r15, %r4;
	mul.wide.s32 	%rd8, %r29, 4;
	add.s64 	%rd9, %rd2, %rd8;
	ld.global.f32 	%f65, [%rd9];
$L__BB0_6:
	st.shared.f32 	[%r8], %f65;
	bar.sync 	0;
	ld.shared.f32 	%f15, [%r5];
	ld.shared.f32 	%f16, [%r9];
	fma.rn.f32 	%f17, %f15, %f16, %f66;
	ld.shared.f32 	%f18, [%r5+4];
	ld.shared.f32 	%f19, [%r9+64];
	fma.rn.f32 	%f20, %f18, %f19, %f17;
	ld.shared.f32 	%f21, [%r5+8];
	ld.shared.f32 	%f22, [%r9+128];
	fma.rn.f32 	%f23, %f21, %f22, %f20;
	ld.shared.f32 	%f24, [%r5+12];
	ld.shared.f32 	%f25, [%r9+192];
	fma.rn.f32 	%f26, %f24, %f25, %f23;
	ld.shared.f32 	%f27, [%r5+16];
	ld.shared.f32 	%f28, [%r9+256];
	fma.rn.f32 	%f29, %f27, %f28, %f26;
	ld.shared.f32 	%f30, [%r5+20];
	ld.shared.f32 	%f31, [%r9+320];
	fma.rn.f32 	%f32, %f30, %f31, %f29;
	ld.shared.f32 	%f33, [%r5+24];
	ld.shared.f32 	%f34, [%r9+384];
	fma.rn.f32 	%f35, %f33, %f34, %f32;
	ld.shared.f32 	%f36, [%r5+28];
	ld.shared.f32 	%f37, [%r9+448];
	fma.rn.f32 	%f38, %f36, %f37, %f35;
	ld.shared.f32 	%f39, [%r5+32];
	ld.shared.f32 	%f40, [%r9+512];
	fma.rn.f32 	%f41, %f39, %f40, %f38;
	ld.shared.f32 	%f42, [%r5+36];
	ld.shared.f32 	%f43, [%r9+576];
	fma.rn.f32 	%f44, %f42, %f43, %f41;
	ld.shared.f32 	%f45, [%r5+40];
	ld.shared.f32 	%f46, [%r9+640];
	fma.rn.f32 	%f47, %f45, %f46, %f44;
	ld.shared.f32 	%f48, [%r5+44];
	ld.shared.f32 	%f49, [%r9+704];
	fma.rn.f32 	%f50, %f48, %f49, %f47;
	ld.shared.f32 	%f51, [%r5+48];
	ld.shared.f32 	%f52, [%r9+768];
	fma.rn.f32 	%f53, %f51, %f52, %f50;
	ld.shared.f32 	%f54, [%r5+52];
	ld.shared.f32 	%f55, [%r9+832];
	fma.rn.f32 	%f56, %f54, %f55, %f53;
	ld.shared.f32 	%f57, [%r5+56];
	ld.shared.f32 	%f58, [%r9+896];
	fma.rn.f32 	%f59, %f57, %f58, %f56;
	ld.shared.f32 	%f60, [%r5+60];
	ld.shared.f32 	%f61, [%r9+960];
	fma.rn.f32 	%f66, %f60, %f61, %f59;
	bar.sync 	0;
	add.s32 	%r32, %r32, 1;
	cvt.rn.f32.u32 	%f62, %r32;
	setp.gt.f32 	%p4, %f1, %f62;
	@%p4 bra 	$L__BB0_2;
$L__BB0_7:
	max.s32 	%r30, %r2, %r4;
	setp.ge.s32 	%p5, %r30, %r15;
	@%p5 bra 	$L__BB0_9;
	mad.lo.s32 	%r31, %r15, %r2, %r4;
	cvta.to.global.u64 	%rd10, %rd5;
	mul.wide.s32 	%rd11, %r31, 4;
	add.s64 	%rd12, %rd10, %rd11;
	st.global.f32 	[%rd12], %f66;
$L__BB0_9:
	ret;

}
	// .globl	_Z17matrixMul2ResultsILi16EEvPfS0_S0_i
.visible .entry _Z17matrixMul2ResultsILi16EEvPfS0_S0_i(
	.param .u64 .ptr .align 1 _Z17matrixMul2ResultsILi16EEvPfS0_S0_i_param_0,
	.param .u64 .ptr .align 1 _Z17matrixMul2ResultsILi16EEvPfS0_S0_i_param_1,
	.param .u64 .ptr .align 1 _Z17matrixMul2ResultsILi16EEvPfS0_S0_i_param_2,
	.param .u32 _Z17matrixMul2ResultsILi16EEvPfS0_S0_i_param_3
)
{
	.reg .pred 	%p<8>;
	.reg .b32 	%r<42>;
	.reg .b32 	%f<101>;
	.reg .b64 	%rd<18>;
	// demoted variable
	.shared .align 4 .b8 _ZZ17matrixMul2ResultsILi16EEvPfS0_S0_iE2As[1024];
	// demoted variable
	.shared .align 4 .b8 _ZZ17matrixMul2ResultsILi16EEvPfS0_S0_iE2Bs[2048];
	ld.param.u64 	%rd5, [_Z17matrixMul2ResultsILi16EEvPfS0_S0_i_param_0];
	ld.param.u64 	%rd6, [_Z17matrixMul2ResultsILi16EEvPfS0_S0_i_param_1];
	ld.param.u64 	%rd7, [_Z17matrixMul2ResultsILi16EEvPfS0_S0_i_param_2];
	ld.param.u32 	%r16, [_Z17matrixMul2ResultsILi16EEvPfS0_S0_i_param_3];
	cvta.to.global.u64 	%rd1, %rd7;
	mov.u32 	%r17, %ctaid.y;
	mov.u32 	%r18, %ntid.y;
	mov.u32 	%r1, %tid.y;
	mad.lo.s32 	%r2, %r17, %r18, %r1;
	mov.u32 	%r19, %ctaid.x;
	mov.u32 	%r20, %ntid.x;
	mov.u32 	%r3, %tid.x;
	mad.lo.s32 	%r21, %r19, %r20, %r3;
	shl.b32 	%r4, %r21, 1;
	cvt.rn.f32.s32 	%f11, %r16;
	mul.f32 	%f12, %f11, 0f3D800000;
	cvt.rpi.f32.f32 	%f1, %f12;
	setp.leu.f32 	%p1, %f1, 0f00000000;
	mov.f32 	%f99, 0f00000000;
	mov.f32 	%f100, %f99;
	@%p1 bra 	$L__BB1_10;
	shl.b32 	%r23, %r1, 6;
	mov.u32 	%r24, _ZZ17matrixMul2ResultsILi16EEvPfS0_S0_iE2As;
	add.s32 	%r5, %r24, %r23;
	shl.b32 	%r25, %r3, 2;
	add.s32 	%r6, %r5, %r25;
	mul.lo.s32 	%r7, %r16, %r2;
	shl.b32 	%r26, %r1, 7;
	mov.u32 	%r27, _ZZ17matrixMul2ResultsILi16EEvPfS0_S0_iE2Bs;
	shl.b32 	%r28, %r3, 3;
	add.s32 	%r10, %r27, %r28;
	add.s32 	%r8, %r10, %r26;
	add.s32 	%r9, %r4, 1;
	cvta.to.global.u64 	%rd2, %rd5;
	cvta.to.global.u64 	%rd3, %rd6;
	mov.f32 	%f100, 0f00000000;
	mov.b32 	%r41, 0;
	mov.f32 	%f99, %f100;
$L__BB1_2:
	shl.b32 	%r12, %r41, 4;
	add.s32 	%r29, %r12, %r3;
	max.s32 	%r30, %r2, %r29;
	setp.ge.s32 	%p2, %r30, %r16;
	mov.f32 	%f98, 0f00000000;
	@%p2 bra 	$L__BB1_4;
	add.s32 	%r31, %r29, %r7;
	mul.wide.s32 	%rd8, %r31, 4;
	add.s64 	%rd9, %rd2, %rd8;
	ld.global.f32 	%f98, [%rd9];
$L__BB1_4:
	st.shared.f32 	[%r6], %f98;
	add.s32 	%r14, %r12, %r1;
	max.s32 	%r32, %r4, %r14;
	setp.ge.s32 	%p3, %r32, %r16;
	@%p3 bra 	$L__BB1_8;
	setp.ge.s32 	%p4, %r9, %r16;
	mad.lo.s32 	%r34, %r14, %r16, %r4;
	mul.wide.s32 	%rd10, %r34, 4;
	add.s64 	%rd4, %rd3, %rd10;
	ld.global.f32 	%f15, [%rd4];
	st.shared.f32 	[%r8], %f15;
	@%p4 bra 	$L__BB1_7;
	ld.global.f32 	%f16, [%rd4+4];
	st.shared.f32 	[%r8+4], %f16;
	bra.uni 	$L__BB1_9;
$L__BB1_7:
	mov.b32 	%r35, 0;
	st.shared.u32 	[%r8+4], %r35;
	bra.uni 	$L__BB1_9;
$L__BB1_8:
	mov.b32 	%r33, 0;
	st.shared.u32 	[%r8], %r33;
	st.shared.u32 	[%r8+4], %r33;
$L__BB1_9:
	bar.sync 	0;
	ld.shared.f32 	%f17, [%r5];
	ld.shared.f32 	%f18, [%r10];
	fma.rn.f32 	%f19, %f17, %f18, %f99;
	ld.shared.f32 	%f20, [%r10+4];
	fma.rn.f32 	%f21, %f17, %f20, %f100;
	ld.shared.f32 	%f22, [%r5+4];
	ld.shared.f32 	%f23, [%r10+128];
	fma.rn.f32 	%f24, %f22, %f23, %f19;
	ld.shared.f32 	%f25, [%r10+132];
	fma.rn.f32 	%f26, %f22, %f25, %f21;
	ld.shared.f32 	%f27, [%r5+8];
	ld.shared.f32 	%f28, [%r10+256];
	fma.rn.f32 	%f29, %f27, %f28, %f24;
	ld.shared.f32 	%f30, [%r10+260];
	fma.rn.f32 	%f31, %f27, %f30, %f26;
	ld.shared.f32 	%f32, [%r5+12];
	ld.shared.f32 	%f33, [%r10+384];
	fma.rn.f32 	%f34, %f32, %f33, %f29;
	ld.shared.f32 	%f35, [%r10+388];
	fma.rn.f32 	%f36, %f32, %f35, %f31;
	ld.shared.f32 	%f37, [%r5+16];
	ld.shared.f32 	%f38, [%r10+512];
	fma.rn.f32 	%f39, %f37, %f38, %f34;
	ld.shared.f32 	%f40, [%r10+516];
	fma.rn.f32 	%f41, %f37, %f40, %f36;
	ld.shared.f32 	%f42, [%r5+20];
	ld.shared.f32 	%f43, [%r10+640];
	fma.rn.f32 	%f44, %f42, %f43, %f39;
	ld.shared.f32 	%f45, [%r10+644];
	fma.rn.f32 	%f46, %f42, %f45, %f41;
	ld.shared.f32 	%f47, [%r5+24];
	ld.shared.f32 	%f48, [%r10+768];
	fma.rn.f32 	%f49, %f47, %f48, %f44;
	ld.shared.f32 	%f50, [%r10+772];
	fma.rn.f32 	%f51, %f47, %f50, %f46;
	ld.shared.f32 	%f52, [%r5+28];
	ld.shared.f32 	%f53, [%r10+896];
	fma.rn.f32 	%f54, %f52, %f53, %f49;
	ld.shared.f32 	%f55, [%r10+900];
	fma.rn.f32 	%f56, %f52, %f55, %f51;
	ld.shared.f32 	%f57, [%r5+32];
	ld.shared.f32 	%f58, [%r10+1024];
	fma.rn.f32 	%f59, %f57, %f58, %f54;
	ld.shared.f32 	%f60, [%r10+1028];
	fma.rn.f32 	%f61, %f57, %f60, %f56;
	ld.shared.f32 	%f62, [%r5+36];
	ld.shared.f32 	%f63, [%r10+1152];
	fma.rn.f32 	%f64, %f62, %f63, %f59;
	ld.shared.f32 	%f65, [%r10+1156];
	fma.rn.f32 	%f66, %f62, %f65, %f61;
	ld.shared.f32 	%f67, [%r5+40];
	ld.shared.f32 	%f68, [%r10+1280];
	fma.rn.f32 	%f69, %f67, %f68, %f64;
	ld.shared.f32 	%f70, [%r10+1284];
	fma.rn.f32 	%f71, %f67, %f70, %f66;
	ld.shared.f32 	%f72, [%r5+44];
	ld.shared.f32 	%f73, [%r10+1408];
	fma.rn.f32 	%f74, %f72, %f73, %f69;
	ld.shared.f32 	%f75, [%r10+1412];
	fma.rn.f32 	%f76, %f72, %f75, %f71;
	ld.shared.f32 	%f77, [%r5+48];
	ld.shared.f32 	%f78, [%r10+1536];
	fma.rn.f32 	%f79, %f77, %f78, %f74;
	ld.shared.f32 	%f80, [%r10+1540];
	fma.rn.f32 	%f81, %f77, %f80, %f76;
	ld.shared.f32 	%f82, [%r5+52];
	ld.shared.f32 	%f83, [%r10+1664];
	fma.rn.f32 	%f84, %f82, %f83, %f79;
	ld.shared.f32 	%f85, [%r10+1668];
	fma.rn.f32 	%f86, %f82, %f85, %f81;
	ld.shared.f32 	%f87, [%r5+56];
	ld.shared.f32 	%f88, [%r10+1792];
	fma.rn.f32 	%f89, %f87, %f88, %f84;
	ld.shared.f32 	%f90, [%r10+1796];
	fma.rn.f32 	%f91, %f87, %f90, %f86;
	ld.shared.f32 	%f92, [%r5+60];
	ld.shared.f32 	%f93, [%r10+1920];
	fma.rn.f32 	%f99, %f92, %f93, %f89;
	ld.shared.f32 	%f94, [%r10+1924];
	fma.rn.f32 	%f100, %f92, %f94, %f91;
	bar.sync 	0;
	add.s32 	%r41, %r41, 1;
	cvt.rn.f32.u32 	%f95, %r41;
	setp.gt.f32 	%p5, %f1, %f95;
	@%p5 bra 	$L__BB1_2;
$L__BB1_10:
	max.s32 	%r36, %r2, %r4;
	setp.ge.s32 	%p6, %r36, %r16;
	@%p6 bra 	$L__BB1_12;
	mad.lo.s32 	%r37, %r16, %r2, %r4;
	mul.wide.s32 	%rd11, %r37, 4;
	add.s64 	%rd12, %rd1, %rd11;
	st.global.f32 	[%rd12], %f99;
$L__BB1_12:
	add.s32 	%r38, %r4, 1;
	max.s32 	%r39, %r2, %r38;
	setp.ge.s32 	%p7, %r39, %r16;
	@%p7 bra 	$L__BB1_14;
	mul.lo.s32 	%r40, %r16, %r2;
	cvt.s64.s32 	%rd13, %r40;
	cvt.s64.s32 	%rd14, %r4;
	add.s64 	%rd15, %rd13, %rd14;
	shl.b64 	%rd16, %rd15, 2;
	add.s64 	%rd17, %rd1, %rd16;
	st.global.f32 	[%rd17+4], %f100;
$L__BB1_14:
	ret;

}
	// .globl	_Z17matrixMul4ResultsILi16EEvPfS0_S0_i
.visible .entry _Z17matrixMul4ResultsILi16EEvPfS0_S0_i(
	.param .u64 .ptr .align 1 _Z17matrixMul4ResultsILi16EEvPfS0_S0_i_param_0,
	.param .u64 .ptr .align 1 _Z17matrixMul4ResultsILi16EEvPfS0_S0_i_param_1,
	.param .u64 .ptr .align 1 _Z17matrixMul4ResultsILi16EEvPfS0_S0_i_param_2,
	.param .u32 _Z17matrixMul4ResultsILi16EEvPfS0_S0_i_param_3
)
{
	.reg .pred 	%p<11>;
	.reg .b32 	%r<50>;
	.reg .b32 	%f<155>;
	.reg .b64 	%rd<27>;
	// demoted variable
	.shared .align 4 .b8 _ZZ17matrixMul4ResultsILi16EEvPfS0_S0_iE2As[2048];
	// demoted variable
	.shared .align 4 .b8 _ZZ17matrixMul4ResultsILi16EEvPfS0_S0_iE2Bs[2048];
	ld.param.u64 	%rd6, [_Z17matrixMul4ResultsILi16EEvPfS0_S0_i_param_0];
	ld.param.u64 	%rd7, [_Z17matrixMul4ResultsILi16EEvPfS0_S0_i_param_1];
	ld.param.u64 	%rd8, [_Z17matrixMul4ResultsILi16EEvPfS0_S0_i_param_2];
	ld.param.u32 	%r19, [_Z17matrixMul4ResultsILi16EEvPfS0_S0_i_param_3];
	cvta.to.global.u64 	%rd1, %rd8;
	mov.u32 	%r20, %ctaid.y;
	mov.u32 	%r21, %ntid.y;
	mov.u32 	%r1, %tid.y;
	mad.lo.s32 	%r22, %r20, %r21, %r1;
	shl.b32 	%r2, %r22, 1;
	mov.u32 	%r23, %ctaid.x;
	mov.u32 	%r24, %ntid.x;
	mov.u32 	%r3, %tid.x;
	mad.lo.s32 	%r25, %r23, %r24, %r3;
	shl.b32 	%r4, %r25, 1;
	cvt.rn.f32.s32 	%f15, %r19;
	mul.f32 	%f16, %f15, 0f3D800000;
	cvt.rpi.f32.f32 	%f1, %f16;
	setp.leu.f32 	%p1, %f1, 0f00000000;
	mov.f32 	%f151, 0f00000000;
	mov.f32 	%f152, %f151;
	mov.f32 	%f153, %f151;
	mov.f32 	%f154, %f151;
	@%p1 bra 	$L__BB2_13;
	shl.b32 	%r27, %r1, 7;
	mov.u32 	%r28, _ZZ17matrixMul4ResultsILi16EEvPfS0_S0_iE2As;
	add.s32 	%r5, %r28, %r27;
	shl.b32 	%r29, %r3, 2;
	add.s32 	%r6, %r5, %r29;
	mul.lo.s32 	%r7, %r19, %r2;
	add.s32 	%r8, %r2, 1;
	mov.u32 	%r30, _ZZ17matrixMul4ResultsILi16EEvPfS0_S0_iE2Bs;
	shl.b32 	%r31, %r3, 3;
	add.s32 	%r11, %r30, %r31;
	add.s32 	%r9, %r11, %r27;
	add.s32 	%r10, %r4, 1;
	cvta.to.global.u64 	%rd2, %rd6;
	cvta.to.global.u64 	%rd3, %rd7;
	mov.f32 	%f154, 0f00000000;
	mov.b32 	%r49, 0;
	mul.wide.s32 	%rd10, %r19, 4;
	mov.f32 	%f153, %f154;
	mov.f32 	%f152, %f154;
	mov.f32 	%f151, %f154;
$L__BB2_2:
	shl.b32 	%r13, %r49, 4;
	add.s32 	%r32, %r13, %r3;
	max.s32 	%r33, %r2, %r32;
	setp.ge.s32 	%p2, %r33, %r19;
	@%p2 bra 	$L__BB2_6;
	setp.ge.s32 	%p3, %r8, %r19;
	add.s32 	%r35, %r32, %r7;
	mul.wide.s32 	%rd9, %r35, 4;
	add.s64 	%rd4, %rd2, %rd9;
	ld.global.f32 	%f18, [%rd4];
	st.shared.f32 	[%r6], %f18;
	@%p3 bra 	$L__BB2_5;
	add.s64 	%rd11, %rd4, %rd10;
	ld.global.f32 	%f19, [%rd11];
	st.shared.f32 	[%r6+64], %f19;
	bra.uni 	$L__BB2_7;
$L__BB2_5:
	mov.b32 	%r36, 0;
	st.shared.u32 	[%r6+64], %r36;
	bra.uni 	$L__BB2_7;
$L__BB2_6:
	mov.b32 	%r34, 0;
	st.shared.u32 	[%r6], %r34;
	st.shared.u32 	[%r6+64], %r34;
$L__BB2_7:
	add.s32 	%r15, %r13, %r1;
	max.s32 	%r37, %r4, %r15;
	setp.ge.s32 	%p4, %r37, %r19;
	@%p4 bra 	$L__BB2_11;
	setp.ge.s32 	%p5, %r10, %r19;
	mad.lo.s32 	%r39, %r15, %r19, %r4;
	mul.wide.s32 	%rd12, %r39, 4;
	add.s64 	%rd5, %rd3, %rd12;
	ld.global.f32 	%f20, [%rd5];
	st.shared.f32 	[%r9], %f20;
	@%p5 bra 	$L__BB2_10;
	ld.global.f32 	%f21, [%rd5+4];
	st.shared.f32 	[%r9+4], %f21;
	bra.uni 	$L__BB2_12;
$L__BB2_10:
	mov.b32 	%r40, 0;
	st.shared.u32 	[%r9+4], %r40;
	bra.uni 	$L__BB2_12;
$L__BB2_11:
	mov.b32 	%r38, 0;
	st.shared.u32 	[%r9], %r38;
	st.shared.u32 	[%r9+4], %r38;
$L__BB2_12:
	bar.sync 	0;
	ld.shared.f32 	%f22, [%r5];
	ld.shared.f32 	%f23, [%r5+64];
	ld.shared.f32 	%f24, [%r11];
	ld.shared.f32 	%f25, [%r11+4];
	fma.rn.f32 	%f26, %f22, %f24, %f151;
	fma.rn.f32 	%f27, %f22, %f25, %f152;
	fma.rn.f32 	%f28, %f23, %f24, %f153;
	fma.rn.f32 	%f29, %f23, %f25, %f154;
	ld.shared.f32 	%f30, [%r5+4];
	ld.shared.f32 	%f31, [%r5+68];
	ld.shared.f32 	%f32, [%r11+128];
	ld.shared.f32 	%f33, [%r11+132];
	fma.rn.f32 	%f34, %f30, %f32, %f26;
	fma.rn.f32 	%f35, %f30, %f33, %f27;
	fma.rn.f32 	%f36, %f31, %f32, %f28;
	fma.rn.f32 	%f37, %f31, %f33, %f29;
	ld.shared.f32 	%f38, [%r5+8];
	ld.shared.f32 	%f39, [%r5+72];
	ld.shared.f32 	%f40, [%r11+256];
	ld.shared.f32 	%f41, [%r11+260];
	fma.rn.f32 	%f42, %f38, %f40, %f34;
	fma.rn.f32 	%f43, %f38, %f41, %f35;
	fma.rn.f32 	%f44, %f39, %f40, %f36;
	fma.rn.f32 	%f45, %f39, %f41, %f37;
	ld.shared.f32 	%f46, [%r5+12];
	ld.shared.f32 	%f47, [%r5+76];
	ld.shared.f32 	%f48, [%r11+384];
	ld.shared.f32 	%f49, [%r11+388];
	fma.rn.f32 	%f50, %f46, %f48, %f42;
	fma.rn.f32 	%f51, %f46, %f49, %f43;
	fma.rn.f32 	%f52, %f47, %f48, %f44;
	fma.rn.f32 	%f53, %f47, %f49, %f45;
	ld.shared.f32 	%f54, [%r5+16];
	ld.shared.f32 	%f55, [%r5+80];
	ld.shared.f32 	%f56, [%r11+512];
	ld.shared.f32 	%f57, [%r11+516];
	fma.rn.f32 	%f58, %f54, %f56, %f50;
	fma.rn.f32 	%f59, %f54, %f57, %f51;
	fma.rn.f32 	%f60, %f55, %f56, %f52;
	fma.rn.f32 	%f61, %f55, %f57, %f53;
	ld.shared.f32 	%f62, [%r5+20];
	ld.shared.f32 	%f63, [%r5+84];
	ld.shared.f32 	%f64, [%r11+640];
	ld.shared.f32 	%f65, [%r11+644];
	fma.rn.f32 	%f66, %f62, %f64, %f58;
	fma.rn.f32 	%f67, %f62, %f65, %f59;
	fma.rn.f32 	%f68, %f63, %f64, %f60;
	fma.rn.f32 	%f69, %f63, %f65, %f61;
	ld.shared.f32 	%f70, [%r5+24];
	ld.shared.f32 	%f71, [%r5+88];
	ld.shared.f32 	%f72, [%r11+768];
	ld.shared.f32 	%f73, [%r11+772];
	fma.rn.f32 	%f74, %f70, %f72, %f66;
	fma.rn.f32 	%f75, %f70, %f73, %f67;
	fma.rn.f32 	%f76, %f71, %f72, %f68;
	fma.rn.f32 	%f77, %f71, %f73, %f69;
	ld.shared.f32 	%f78, [%r5+28];
	ld.shared.f32 	%f79, [%r5+92];
	ld.shared.f32 	%f80, [%r11+896];
	ld.shared.f32 	%f81, [%r11+900];
	fma.rn.f32 	%f82, %f78, %f80, %f74;
	fma.rn.f32 	%f83, %f78, %f81, %f75;
	fma.rn.f32 	%f84, %f79, %f80, %f76;
	fma.rn.f32 	%f85, %f79, %f81, %f77;
	ld.shared.f32 	%f86, [%r5+32];
	ld.shared.f32 	%f87, [%r5+96];
	ld.shared.f32 	%f88, [%r11+1024];
	ld.shared.f32 	%f89, [%r11+1028];
	fma.rn.f32 	%f90, %f86, %f88, %f82;
	fma.rn.f32 	%f91, %f86, %f89, %f83;
	fma.rn.f32 	%f92, %f87, %f88, %f84;
	fma.rn.f32 	%f93, %f87, %f89, %f85;
	ld.shared.f32 	%f94, [%r5+36];
	ld.shared.f32 	%f95, [%r5+100];
	ld.shared.f32 	%f96, [%r11+1152];
	ld.shared.f32 	%f97, [%r11+1156];
	fma.rn.f32 	%f98, %f94, %f96, %f90;
	fma.rn.f32 	%f99, %f94, %f97, %f91;
	fma.rn.f32 	%f100, %f95, %f96, %f92;
	fma.rn.f32 	%f101, %f95, %f97, %f93;
	ld.shared.f32 	%f102, [%r5+40];
	ld.shared.f32 	%f103, [%r5+104];
	ld.shared.f32 	%f104, [%r11+1280];
	ld.shared.f32 	%f105, [%r11+1284];
	fma.rn.f32 	%f106, %f102, %f104, %f98;
	fma.rn.f32 	%f107, %f102, %f105, %f99;
	fma.rn.f32 	%f108, %f103, %f104, %f100;
	fma.rn.f32 	%f109, %f103, %f105, %f101;
	ld.shared.f32 	%f110, [%r5+44];
	ld.shared.f32 	%f111, [%r5+108];
	ld.shared.f32 	%f112, [%r11+1408];
	ld.shared.f32 	%f113, [%r11+1412];
	fma.rn.f32 	%f114, %f110, %f112, %f106;
	fma.rn.f32 	%f115, %f110, %f113, %f107;
	fma.rn.f32 	%f116, %f111, %f112, %f108;
	fma.rn.f32 	%f117, %f111, %f113, %f109;
	ld.shared.f32 	%f118, [%r5+48];
	ld.shared.f32 	%f119, [%r5+112];
	ld.shared.f32 	%f120, [%r11+1536];
	ld.shared.f32 	%f121, [%r11+1540];
	fma.rn.f32 	%f122, %f118, %f120, %f114;
	fma.rn.f32 	%f123, %f118, %f121, %f115;
	fma.rn.f32 	%f124, %f119, %f120, %f116;
	fma.rn.f32 	%f125, %f119, %f121, %f117;
	ld.shared.f32 	%f126, [%r5+52];
	ld.shared.f32 	%f127, [%r5+116];
	ld.shared.f32 	%f128, [%r11+1664];
	ld.shared.f32 	%f129, [%r11+1668];
	fma.rn.f32 	%f130, %f126, %f128, %f122;
	fma.rn.f32 	%f131, %f126, %f129, %f123;
	fma.rn.f32 	%f132, %f127, %f128, %f124;
	fma.rn.f32 	%f133, %f127, %f129, %f125;
	ld.shared.f32 	%f134, [%r5+56];
	ld.shared.f32 	%f135, [%r5+120];
	ld.shared.f32 	%f136, [%r11+1792];
	ld.shared.f32 	%f137, [%r11+1796];
	fma.rn.f32 	%f138, %f134, %f136, %f130;
	fma.rn.f32 	%f139, %f134, %f137, %f131;
	fma.rn.f32 	%f140, %f135, %f136, %f132;
	fma.rn.f32 	%f141, %f135, %f137, %f133;
	ld.shared.f32 	%f142, [%r5+60];
	ld.shared.f32 	%f143, [%r5+124];
	ld.shared.f32 	%f144, [%r11+1920];
	ld.shared.f32 	%f145, [%r11+1924];
	fma.rn.f32 	%f151, %f142, %f144, %f138;
	fma.rn.f32 	%f152, %f142, %f145, %f139;
	fma.rn.f32 	%f153, %f143, %f144, %f140;
	fma.rn.f32 	%f154, %f143, %f145, %f141;
	bar.sync 	0;
	add.s32 	%r49, %r49, 1;
	cvt.rn.f32.u32 	%f146, %r49;
	setp.gt.f32 	%p6, %f1, %f146;
	@%p6 bra 	$L__BB2_2;
$L__BB2_13:
	max.s32 	%r41, %r2, %r4;
	setp.ge.s32 	%p7, %r41, %r19;
	@%p7 bra 	$L__BB2_15;
	mad.lo.s32 	%r42, %r19, %r2, %r4;
	mul.wide.s32 	%rd13, %r42, 4;
	add.s64 	%rd14, %rd1, %rd13;
	st.global.f32 	[%rd14], %f151;
$L__BB2_15:
	add.s32 	%r17, %r4, 1;
	max.s32 	%r43, %r2, %r17;
	setp.ge.s32 	%p8, %r43, %r19;
	@%p8 bra 	$L__BB2_17;
	mul.lo.s32 	%r44, %r19, %r2;
	cvt.s64.s32 	%rd15, %r44;
	cvt.s64.s32 	%rd16, %r4;
	add.s64 	%rd17, %rd15, %rd16;
	shl.b64 	%rd18, %rd17, 2;
	add.s64 	%rd19, %rd1, %rd18;
	st.global.f32 	[%rd19+4], %f152;
$L__BB2_17:
	add.s32 	%r18, %r2, 1;
	max.s32 	%r45, %r18, %r4;
	setp.ge.s32 	%p9, %r45, %r19;
	@%p9 bra 	$L__BB2_19;
	mad.lo.s32 	%r46, %r19, %r18, %r4;
	mul.wide.s32 	%rd20, %r46, 4;
	add.s64 	%rd21, %rd1, %rd20;
	st.global.f32 	[%rd21], %f153;
$L__BB2_19:
	max.s32 	%r47, %r18, %r17;
	setp.ge.s32 	%p10, %r47, %r19;
	@%p10 bra 	$L__BB2_21;
	mul.lo.s32 	%r48, %r19, %r18;
	cvt.s64.s32 	%rd22, %r48;
	cvt.s64.s32 	%rd23, %r4;
	add.s64 	%rd24, %rd22, %rd23;
	shl.b64 	%rd25, %rd24, 2;
	add.s64 	%rd26, %rd1, %rd25;
	st.global.f32 	[%rd26+4], %f154;
$L__BB2_21:
	ret;

}
	// .globl	_Z17matrixMul6ResultsILi16EEvPfS0_S0_i
.visible .entry _Z17matrixMul6ResultsILi16EEvPfS0_S0_i(
	.param .u64 .ptr .align 1 _Z17matrixMul6ResultsILi16EEvPfS0_S0_i_param_0,
	.param .u64 .ptr .align 1 _Z17matrixMul6ResultsILi16EEvPfS0_S0_i_param_1,
	.param .u64 .ptr .align 1 _Z17matrixMul6ResultsILi16EEvPfS0_S0_i_param_2,
	.param .u32 _Z17matrixMul6ResultsILi16EEvPfS0_S0_i_param_3
)
{
	.reg .pred 	%p<14>;
	.reg .b32 	%r<53>;
	.reg .b32 	%f<215>;
	.reg .b64 	%rd<26>;
	// demoted variable
	.shared .align 4 .b8 _ZZ17matrixMul6ResultsILi16EEvPfS0_S0_iE2As[2048];
	// demoted variable
	.shared .align 4 .b8 _ZZ17matrixMul6ResultsILi16EEvPfS0_S0_iE2Bs[3072];
	ld.param.u64 	%rd9, [_Z17matrixMul6ResultsILi16EEvPfS0_S0_i_param_0];
	ld.param.u64 	%rd10, [_Z17matrixMul6ResultsILi16EEvPfS0_S0_i_param_1];
	ld.param.u64 	%rd11, [_Z17matrixMul6ResultsILi16EEvPfS0_S0_i_param_2];
	ld.param.u32 	%r19, [_Z17matrixMul6ResultsILi16EEvPfS0_S0_i_param_3];
	cvta.to.global.u64 	%rd1, %rd11;
	mov.u32 	%r20, %ctaid.y;
	mov.u32 	%r21, %ntid.y;
	mov.u32 	%r1, %tid.y;
	mad.lo.s32 	%r22, %r20, %r21, %r1;
	shl.b32 	%r2, %r22, 1;
	mov.u32 	%r23, %ctaid.x;
	mov.u32 	%r24, %ntid.x;
	mov.u32 	%r3, %tid.x;
	mad.lo.s32 	%r25, %r23, %r24, %r3;
	mul.lo.s32 	%r4, %r25, 3;
	cvt.rn.f32.s32 	%f23, %r19;
	mul.f32 	%f24, %f23, 0f3D800000;
	cvt.rpi.f32.f32 	%f1, %f24;
	setp.leu.f32 	%p1, %f1, 0f00000000;
	mov.f32 	%f209, 0f00000000;
	mov.f32 	%f210, %f209;
	mov.f32 	%f211, %f209;
	mov.f32 	%f212, %f209;
	mov.f32 	%f213, %f209;
	mov.f32 	%f214, %f209;
	@%p1 bra 	$L__BB3_15;
	shl.b32 	%r27, %r1, 7;
	mov.u32 	%r28, _ZZ17matrixMul6ResultsILi16EEvPfS0_S0_iE2As;
	add.s32 	%r5, %r28, %r27;
	shl.b32 	%r29, %r3, 2;
	add.s32 	%r6, %r5, %r29;
	mul.lo.s32 	%r7, %r19, %r2;
	mov.u32 	%r30, _ZZ17matrixMul6ResultsILi16EEvPfS0_S0_iE2Bs;
	mad.lo.s32 	%r10, %r3, 12, %r30;
	mad.lo.s32 	%r8, %r1, 192, %r10;
	add.s32 	%r9, %r4, 2;
	cvta.to.global.u64 	%rd2, %rd9;
	cvta.to.global.u64 	%rd3, %rd10;
	mov.f32 	%f214, 0f00000000;
	mov.b32 	%r52, 0;
	mul.wide.s32 	%rd13, %r19, 4;
	mov.f32 	%f213, %f214;
	mov.f32 	%f212, %f214;
	mov.f32 	%f211, %f214;
	mov.f32 	%f210, %f214;
	mov.f32 	%f209, %f214;
$L__BB3_2:
	shl.b32 	%r12, %r52, 4;
	add.s32 	%r31, %r12, %r3;
	max.s32 	%r32, %r2, %r31;
	setp.ge.s32 	%p2, %r32, %r19;
	@%p2 bra 	$L__BB3_6;
	add.s32 	%r34, %r2, 1;
	setp.ge.s32 	%p3, %r34, %r19;
	add.s32 	%r35, %r31, %r7;
	mul.wide.s32 	%rd12, %r35, 4;
	add.s64 	%rd4, %rd2, %rd12;
	ld.global.f32 	%f26, [%rd4];
	st.shared.f32 	[%r6], %f26;
	@%p3 bra 	$L__BB3_5;
	add.s64 	%rd14, %rd4, %rd13;
	ld.global.f32 	%f27, [%rd14];
	st.shared.f32 	[%r6+64], %f27;
	bra.uni 	$L__BB3_7;
$L__BB3_5:
	mov.b32 	%r36, 0;
	st.shared.u32 	[%r6+64], %r36;
	bra.uni 	$L__BB3_7;
$L__BB3_6:
	mov.b32 	%r33, 0;
	st.shared.u32 	[%r6], %r33;
	st.shared.u32 	[%r6+64], %r33;
$L__BB3_7:
	add.s32 	%r14, %r12, %r1;
	max.s32 	%r37, %r4, %r14;
	setp.ge.s32 	%p4, %r37, %r19;
	@%p4 bra 	$L__BB3_13;
	add.s32 	%r39, %r4, 1;
	setp.ge.s32 	%p5, %r39, %r19;
	mad.lo.s32 	%r40, %r14, %r19, %r4;
	mul.wide.s32 	%rd15, %r40, 4;
	add.s64 	%rd5, %rd3, %rd15;
	ld.global.f32 	%f29, [%rd5];
	st.shared.f32 	[%r8], %f29;
	mov.f32 	%f208, 0f00000000;
	@%p5 bra 	$L__BB3_10;
	ld.global.f32 	%f208, [%rd5+4];
$L__BB3_10:
	setp.ge.s32 	%p6, %r9, %r19;
	st.shared.f32 	[%r8+4], %f208;
	@%p6 bra 	$L__BB3_12;
	ld.global.f32 	%f30, [%rd5+8];
	st.shared.f32 	[%r8+8], %f30;
	bra.uni 	$L__BB3_14;
$L__BB3_12:
	mov.b32 	%r41, 0;
	st.shared.u32 	[%r8+8], %r41;
	bra.uni 	$L__BB3_14;
$L__BB3_13:
	mov.b32 	%r38, 0;
	st.shared.u32 	[%r8], %r38;
	st.shared.u32 	[%r8+4], %r38;
	st.shared.u32 	[%r8+8], %r38;
$L__BB3_14:
	bar.sync 	0;
	ld.shared.f32 	%f31, [%r5];
	ld.shared.f32 	%f32, [%r5+64];
	ld.shared.f32 	%f33, [%r10];
	ld.shared.f32 	%f34, [%r10+4];
	ld.shared.f32 	%f35, [%r10+8];
	fma.rn.f32 	%f36, %f31, %f33, %f209;
	fma.rn.f32 	%f37, %f31, %f34, %f210;
	fma.rn.f32 	%f38, %f31, %f35, %f211;
	fma.rn.f32 	%f39, %f32, %f33, %f212;
	fma.rn.f32 	%f40, %f32, %f34, %f213;
	fma.rn.f32 	%f41, %f32, %f35, %f214;
	ld.shared.f32 	%f42, [%r5+4];
	ld.shared.f32 	%f43, [%r5+68];
	ld.shared.f32 	%f44, [%r10+192];
	ld.shared.f32 	%f45, [%r10+196];
	ld.shared.f32 	%f46, [%r10+200];
	fma.rn.f32 	%f47, %f42, %f44, %f36;
	fma.rn.f32 	%f48, %f42, %f45, %f37;
	fma.rn.f32 	%f49, %f42, %f46, %f38;
	fma.rn.f32 	%f50, %f43, %f44, %f39;
	fma.rn.f32 	%f51, %f43, %f45, %f40;
	fma.rn.f32 	%f52, %f43, %f46, %f41;
	ld.shared.f32 	%f53, [%r5+8];
	ld.shared.f32 	%f54, [%r5+72];
	ld.shared.f32 	%f55, [%r10+384];
	ld.shared.f32 	%f56, [%r10+388];
	ld.shared.f32 	%f57, [%r10+392];
	fma.rn.f32 	%f58, %f53, %f55, %f47;
	fma.rn.f32 	%f59, %f53, %f56, %f48;
	fma.rn.f32 	%f60, %f53, %f57, %f49;
	fma.rn.f32 	%f61, %f54, %f55, %f50;
	fma.rn.f32 	%f62, %f54, %f56, %f51;
	fma.rn.f32 	%f63, %f54, %f57, %f52;
	ld.shared.f32 	%f64, [%r5+12];
	ld.shared.f32 	%f65, [%r5+76];
	ld.shared.f32 	%f66, [%r10+576];
	ld.shared.f32 	%f67, [%r10+580];
	ld.shared.f32 	%f68, [%r10+584];
	fma.rn.f32 	%f69, %f64, %f66, %f58;
	fma.rn.f32 	%f70, %f64, %f67, %f59;
	fma.rn.f32 	%f71, %f64, %f68, %f60;
	fma.rn.f32 	%f72, %f65, %f66, %f61;
	fma.rn.f32 	%f73, %f65, %f67, %f62;
	fma.rn.f32 	%f74, %f65, %f68, %f63;
	ld.shared.f32 	%f75, [%r5+16];
	ld.shared.f32 	%f76, [%r5+80];
	ld.shared.f32 	%f77, [%r10+768];
	ld.shared.f32 	%f78, [%r10+772];
	ld.shared.f32 	%f79, [%r10+776];
	fma.rn.f32 	%f80, %f75, %f77, %f69;
	fma.rn.f32 	%f81, %f75, %f78, %f70;
	fma.rn.f32 	%f82, %f75, %f79, %f71;
	fma.rn.f32 	%f83, %f76, %f77, %f72;
	fma.rn.f32 	%f84, %f76, %f78, %f73;
	fma.rn.f32 	%f85, %f76, %f79, %f74;
	ld.shared.f32 	%f86, [%r5+20];
	ld.shared.f32 	%f87, [%r5+84];
	ld.shared.f32 	%f88, [%r10+960];
	ld.shared.f32 	%f89, [%r10+964];
	ld.shared.f32 	%f90, [%r10+968];
	fma.rn.f32 	%f91, %f86, %f88, %f80;
	fma.rn.f32 	%f92, %f86, %f89, %f81;
	fma.rn.f32 	%f93, %f86, %f90, %f82;
	fma.rn.f32 	%f94, %f87, %f88, %f83;
	fma.rn.f32 	%f95, %f87, %f89, %f84;
	fma.rn.f32 	%f96, %f87, %f90, %f85;
	ld.shared.f32 	%f97, [%r5+24];
	ld.shared.f32 	%f98, [%r5+88];
	ld.shared.f32 	%f99, [%r10+1152];
	ld.shared.f32 	%f100, [%r10+1156];
	ld.shared.f32 	%f101, [%r10+1160];
	fma.rn.f32 	%f102, %f97, %f99, %f91;
	fma.rn.f32 	%f103, %f97, %f100, %f92;
	fma.rn.f32 	%f104, %f97, %f101, %f93;
	fma.rn.f32 	%f105, %f98, %f99, %f94;
	fma.rn.f32 	%f106, %f98, %f100, %f95;
	fma.rn.f32 	%f107, %f98, %f101, %f96;
	ld.shared.f32 	%f108, [%r5+28];
	ld.shared.f32 	%f109, [%r5+92];
	ld.shared.f32 	%f110, [%r10+1344];
	ld.shared.f32 	%f111, [%r10+1348];
	ld.shared.f32 	%f112, [%r10+1352];
	fma.rn.f32 	%f113, %f108, %f110, %f102;
	fma.rn.f32 	%f114, %f108, %f111, %f103;
	fma.rn.f32 	%f115, %f108, %f112, %f104;
	fma.rn.f32 	%f116, %f109, %f110, %f105;
	fma.rn.f32 	%f117, %f109, %f111, %f106;
	fma.rn.f32 	%f118, %f109, %f112, %f107;
	ld.shared.f32 	%f119, [%r5+32];
	ld.shared.f32 	%f120, [%r5+96];
	ld.shared.f32 	%f121, [%r10+1536];
	ld.shared.f32 	%f122, [%r10+1540];
	ld.shared.f32 	%f123, [%r10+1544];
	fma.rn.f32 	%f124, %f119, %f121, %f113;
	fma.rn.f32 	%f125, %f119, %f122, %f114;
	fma.rn.f32 	%f126, %f119, %f123, %f115;
	fma.rn.f32 	%f127, %f120, %f121, %f116;
	fma.rn.f32 	%f128, %f120, %f122, %f117;
	fma.rn.f32 	%f129, %f120, %f123, %f118;
	ld.shared.f32 	%f130, [%r5+36];
	ld.shared.f32 	%f131, [%r5+100];
	ld.shared.f32 	%f132, [%r10+1728];
	ld.shared.f32 	%f133, [%r10+1732];
	ld.shared.f32 	%f134, [%r10+1736];
	fma.rn.f32 	%f135, %f130, %f132, %f124;
	fma.rn.f32 	%f136, %f130, %f133, %f125;
	fma.rn.f32 	%f137, %f130, %f134, %f126;
	fma.rn.f32 	%f138, %f131, %f132, %f127;
	fma.rn.f32 	%f139, %f131, %f133, %f128;
	fma.rn.f32 	%f140, %f131, %f134, %f129;
	ld.shared.f32 	%f141, [%r5+40];
	ld.shared.f32 	%f142, [%r5+104];
	ld.shared.f32 	%f143, [%r10+1920];
	ld.shared.f32 	%f144, [%r10+1924];
	ld.shared.f32 	%f145, [%r10+1928];
	fma.rn.f32 	%f146, %f141, %f143, %f135;
	fma.rn.f32 	%f147, %f141, %f144, %f136;
	fma.rn.f32 	%f148, %f141, %f145, %f137;
	fma.rn.f32 	%f149, %f142, %f143, %f138;
	fma.rn.f32 	%f150, %f142, %f144, %f139;
	fma.rn.f32 	%f151, %f142, %f145, %f140;
	ld.shared.f32 	%f152, [%r5+44];
	ld.shared.f32 	%f153, [%r5+108];
	ld.shared.f32 	%f154, [%r10+2112];
	ld.shared.f32 	%f155, [%r10+2116];
	ld.shared.f32 	%f156, [%r10+2120];
	fma.rn.f32 	%f157, %f152, %f154, %f146;
	fma.rn.f32 	%f158, %f152, %f155, %f147;
	fma.rn.f32 	%f159, %f152, %f156, %f148;
	fma.rn.f32 	%f160, %f153, %f154, %f149;
	fma.rn.f32 	%f161, %f153, %f155, %f150;
	fma.rn.f32 	%f162, %f153, %f156, %f151;
	ld.shared.f32 	%f163, [%r5+48];
	ld.shared.f32 	%f164, [%r5+112];
	ld.shared.f32 	%f165, [%r10+2304];
	ld.shared.f32 	%f166, [%r10+2308];
	ld.shared.f32 	%f167, [%r10+2312];
	fma.rn.f32 	%f168, %f163, %f165, %f157;
	fma.rn.f32 	%f169, %f163, %f166, %f158;
	fma.rn.f32 	%f170, %f163, %f167, %f159;
	fma.rn.f32 	%f171, %f164, %f165, %f160;
	fma.rn.f32 	%f172, %f164, %f166, %f161;
	fma.rn.f32 	%f173, %f164, %f167, %f162;
	ld.shared.f32 	%f174, [%r5+52];
	ld.shared.f32 	%f175, [%r5+116];
	ld.shared.f32 	%f176, [%r10+2496];
	ld.shared.f32 	%f177, [%r10+2500];
	ld.shared.f32 	%f178, [%r10+2504];
	fma.rn.f32 	%f179, %f174, %f176, %f168;
	fma.rn.f32 	%f180, %f174, %f177, %f169;
	fma.rn.f32 	%f181, %f174, %f178, %f170;
	fma.rn.f32 	%f182, %f175, %f176, %f171;
	fma.rn.f32 	%f183, %f175, %f177, %f172;
	fma.rn.f32 	%f184, %f175, %f178, %f173;
	ld.shared.f32 	%f185, [%r5+56];
	ld.shared.f32 	%f186, [%r5+120];
	ld.shared.f32 	%f187, [%r10+2688];
	ld.shared.f32 	%f188, [%r10+2692];
	ld.shared.f32 	%f189, [%r10+2696];
	fma.rn.f32 	%f190, %f185, %f187, %f179;
	fma.rn.f32 	%f191, %f185, %f188, %f180;
	fma.rn.f32 	%f192, %f185, %f189, %f181;
	fma.rn.f32 	%f193, %f186, %f187, %f182;
	fma.rn.f32 	%f194, %f186, %f188, %f183;
	fma.rn.f32 	%f195, %f186, %f189, %f184;
	ld.shared.f32 	%f196, [%r5+60];
	ld.shared.f32 	%f197, [%r5+124];
	ld.shared.f32 	%f198, [%r10+2880];
	ld.shared.f32 	%f199, [%r10+2884];
	ld.shared.f32 	%f200, [%r10+2888];
	fma.rn.f32 	%f209, %f196, %f198, %f190;
	fma.rn.f32 	%f210, %f196, %f199, %f191;
	fma.rn.f32 	%f211, %f196, %f200, %f192;
	fma.rn.f32 	%f212, %f197, %f198, %f193;
	fma.rn.f32 	%f213, %f197, %f199, %f194;
	fma.rn.f32 	%f214, %f197, %f200, %f195;
	bar.sync 	0;
	add.s32 	%r52, %r52, 1;
	cvt.rn.f32.u32 	%f201, %r52;
	setp.gt.f32 	%p7, %f1, %f201;
	@%p7 bra 	$L__BB3_2;
$L__BB3_15:
	max.s32 	%r42, %r2, %r4;
	setp.ge.s32 	%p8, %r42, %r19;
	@%p8 bra 	$L__BB3_17;
	mad.lo.s32 	%r43, %r19, %r2, %r4;
	mul.wide.s32 	%rd16, %r43, 4;
	add.s64 	%rd17, %rd1, %rd16;
	st.global.f32 	[%rd17], %f209;
$L__BB3_17:
	add.s32 	%r16, %r4, 1;
	max.s32 	%r44, %r2, %r16;
	setp.ge.s32 	%p9, %r44, %r19;
	mul.lo.s32 	%r45, %r19, %r2;
	cvt.s64.s32 	%rd6, %r4;
	cvt.s64.s32 	%rd18, %r45;
	add.s64 	%rd19, %rd18, %rd6;
	shl.b64 	%rd20, %rd19, 2;
	add.s64 	%rd7, %rd1, %rd20;
	@%p9 bra 	$L__BB3_19;
	st.global.f32 	[%rd7+4], %f210;
$L__BB3_19:
	add.s32 	%r17, %r4, 2;
	max.s32 	%r46, %r2, %r17;
	setp.ge.s32 	%p10, %r46, %r19;
	@%p10 bra 	$L__BB3_21;
	st.global.f32 	[%rd7+8], %f211;
$L__BB3_21:
	add.s32 	%r18, %r2, 1;
	max.s32 	%r47, %r18, %r4;
	setp.ge.s32 	%p11, %r47, %r19;
	@%p11 bra 	$L__BB3_23;
	mad.lo.s32 	%r48, %r19, %r18, %r4;
	mul.wide.s32 	%rd21, %r48, 4;
	add.s64 	%rd22, %rd1, %rd21;
	st.global.f32 	[%rd22], %f212;
$L__BB3_23:
	max.s32 	%r49, %r18, %r16;
	setp.ge.s32 	%p12, %r49, %r19;
	mul.lo.s32 	%r50, %r19, %r18;
	cvt.s64.s32 	%rd23, %r50;
	add.s64 	%rd24, %rd23, %rd6;
	shl.b64 	%rd25, %rd24, 2;
	add.s64 	%rd8, %rd1, %rd25;
	@%p12 bra 	$L__BB3_25;
	st.global.f32 	[%rd8+4], %f213;
$L__BB3_25:
	max.s32 	%r51, %r18, %r17;
	setp.ge.s32 	%p13, %r51, %r19;
	@%p13 bra 	$L__BB3_27;
	st.global.f32 	[%rd8+8], %f214;
$L__BB3_27:
	ret;

}
	// .globl	_Z16matrixMul1ResultILi32EEvPfS0_S0_i
.visible .entry _Z16matrixMul1ResultILi32EEvPfS0_S0_i(
	.param .u64 .ptr .align 1 _Z16matrixMul1ResultILi32EEvPfS0_S0_i_param_0,
	.param .u64 .ptr .align 1 _Z16matrixMul1ResultILi32EEvPfS0_S0_i_param_1,
	.param .u64 .ptr .align 1 _Z16matrixMul1ResultILi32EEvPfS0_S0_i_param_2,
	.param .u32 _Z16matrixMul1ResultILi32EEvPfS0_S0_i_param_3
)
{
	.reg .pred 	%p<6>;
	.reg .b32 	%r<33>;
	.reg .b32 	%f<115>;
	.reg .b64 	%rd<13>;
	// demoted variable
	.shared .align 4 .b8 _ZZ16matrixMul1ResultILi32EEvPfS0_S0_iE2As[4096];
	// demoted variable
	.shared .align 4 .b8 _ZZ16matrixMul1ResultILi32EEvPfS0_S0_iE2Bs[4096];
	ld.param.u64 	%rd3, [_Z16matrixMul1ResultILi32EEvPfS0_S0_i_param_0];
	ld.param.u64 	%rd4, [_Z16matrixMul1ResultILi32EEvPfS0_S0_i_param_1];
	ld.param.u64 	%rd5, [_Z16matrixMul1ResultILi32EEvPfS0_S0_i_param_2];
	ld.param.u32 	%r15, [_Z16matrixMul1ResultILi32EEvPfS0_S0_i_param_3];
	mov.u32 	%r16, %ctaid.y;
	mov.u32 	%r17, %ntid.y;
	mov.u32 	%r1, %tid.y;
	mad.lo.s32 	%r2, %r16, %r17, %r1;
	mov.u32 	%r18, %ctaid.x;
	mov.u32 	%r19, %ntid.x;
	mov.u32 	%r3, %tid.x;
	mad.lo.s32 	%r4, %r18, %r19, %r3;
	cvt.rn.f32.s32 	%f10, %r15;
	mul.f32 	%f11, %f10, 0f3D000000;
	cvt.rpi.f32.f32 	%f1, %f11;
	setp.leu.f32 	%p1, %f1, 0f00000000;
	mov.f32 	%f114, 0f00000000;
	@%p1 bra 	$L__BB4_7;
	shl.b32 	%r21, %r1, 7;
	mov.u32 	%r22, _ZZ16matrixMul1ResultILi32EEvPfS0_S0_iE2As;
	add.s32 	%r5, %r22, %r21;
	shl.b32 	%r23, %r3, 2;
	add.s32 	%r6, %r5, %r23;
	mul.lo.s32 	%r7, %r15, %r2;
	mov.u32 	%r24, _ZZ16matrixMul1ResultILi32EEvPfS0_S0_iE2Bs;
	add.s32 	%r9, %r24, %r23;
	add.s32 	%r8, %r9, %r21;
	cvta.to.global.u64 	%rd1, %rd3;
	cvta.to.global.u64 	%rd2, %rd4;
	mov.f32 	%f114, 0f00000000;
	mov.b32 	%r32, 0;
$L__BB4_2:
	shl.b32 	%r11, %r32, 5;
	add.s32 	%r25, %r11, %r3;
	max.s32 	%r26, %r2, %r25;
	setp.ge.s32 	%p2, %r26, %r15;
	mov.f32 	%f112, 0f00000000;
	@%p2 bra 	$L__BB4_4;
	add.s32 	%r27, %r25, %r7;
	mul.wide.s32 	%rd6, %r27, 4;
	add.s64 	%rd7, %rd1, %rd6;
	ld.global.f32 	%f112, [%rd7];
$L__BB4_4:
	st.shared.f32 	[%r6], %f112;
	add.s32 	%r13, %r11, %r1;
	mov.f32 	%f113, 0f00000000;
	max.s32 	%r28, %r4, %r13;
	setp.ge.s32 	%p3, %r28, %r15;
	@%p3 bra 	$L__BB4_6;
	mad.lo.s32 	%r29, %r13, %r15, %r4;
	mul.wide.s32 	%rd8, %r29, 4;
	add.s64 	%rd9, %rd2, %rd8;
	ld.global.f32 	%f113, [%rd9];
$L__BB4_6:
	st.shared.f32 	[%r8], %f113;
	bar.sync 	0;
	ld.shared.f32 	%f15, [%r5];
	ld.shared.f32 	%f16, [%r9];
	fma.rn.f32 	%f17, %f15, %f16, %f114;
	ld.shared.f32 	%f18, [%r5+4];
	ld.shared.f32 	%f19, [%r9+128];
	fma.rn.f32 	%f20, %f18, %f19, %f17;
	ld.shared.f32 	%f21, [%r5+8];
	ld.shared.f32 	%f22, [%r9+256];
	fma.rn.f32 	%f23, %f21, %f22, %f20;
	ld.shared.f32 	%f24, [%r5+12];
	ld.shared.f32 	%f25, [%r9+384];
	fma.rn.f32 	%f26, %f24, %f25, %f23;
	ld.shared.f32 	%f27, [%r5+16];
	ld.shared.f32 	%f28, [%r9+512];
	fma.rn.f32 	%f29, %f27, %f28, %f26;
	ld.shared.f32 	%f30, [%r5+20];
	ld.shared.f32 	%f31, [%r9+640];
	fma.rn.f32 	%f32, %f30, %f31, %f29;
	ld.shared.f32 	%f33, [%r5+24];
	ld.shared.f32 	%f34, [%r9+768];
	fma.rn.f32 	%f35, %f33, %f34, %f32;
	ld.shared.f32 	%f36, [%r5+28];
	ld.shared.f32 	%f37, [%r9+896];
	fma.rn.f32 	%f38, %f36, %f37, %f35;
	ld.shared.f32 	%f39, [%r5+32];
	ld.shared.f32 	%f40, [%r9+1024];
	fma.rn.f32 	%f41, %f39, %f40, %f38;
	ld.shared.f32 	%f42, [%r5+36];
	ld.shared.f32 	%f43, [%r9+1152];
	fma.rn.f32 	%f44, %f42, %f43, %f41;
	ld.shared.f32 	%f45, [%r5+40];
	ld.shared.f32 	%f46, [%r9+1280];
	fma.rn.f32 	%f47, %f45, %f46, %f44;
	ld.shared.f32 	%f48, [%r5+44];
	ld.shared.f32 	%f49, [%r9+1408];
	fma.rn.f32 	%f50, %f48, %f49, %f47;
	ld.shared.f32 	%f51, [%r5+48];
	ld.shared.f32 	%f52, [%r9+1536];
	fma.rn.f32 	%f53, %f51, %f52, %f50;
	ld.shared.f32 	%f54, [%r5+52];
	ld.shared.f32 	%f55, [%r9+1664];
	fma.rn.f32 	%f56, %f54, %f55, %f53;
	ld.shared.f32 	%f57, [%r5+56];
	ld.shared.f32 	%f58, [%r9+1792];
	fma.rn.f32 	%f59, %f57, %f58, %f56;
	ld.shared.f32 	%f60, [%r5+60];
	ld.shared.f32 	%f61, [%r9+1920];
	fma.rn.f32 	%f62, %f60, %f61, %f59;
	ld.shared.f32 	%f63, [%r5+64];
	ld.shared.f32 	%f64, [%r9+2048];
	fma.rn.f32 	%f65, %f63, %f64, %f62;
	ld.shared.f32 	%f66, [%r5+68];
	ld.shared.f32 	%f67, [%r9+2176];
	fma.rn.f32 	%f68, %f66, %f67, %f65;
	ld.shared.f32 	%f69, [%r5+72];
	ld.shared.f32 	%f70, [%r9+2304];
	fma.rn.f32 	%f71, %f69, %f70, %f68;
	ld.shared.f32 	%f72, [%r5+76];
	ld.shared.f32 	%f73, [%r9+2432];
	fma.rn.f32 	%f74, %f72, %f73, %f71;
	ld.shared.f32 	%f75, [%r5+80];
	ld.shared.f32 	%f76, [%r9+2560];
	fma.rn.f32 	%f77, %f75, %f76, %f74;
	ld.shared.f32 	%f78, [%r5+84];
	ld.shared.f32 	%f79, [%r9+2688];
	fma.rn.f32 	%f80, %f78, %f79, %f77;
	ld.shared.f32 	%f81, [%r5+88];
	ld.shared.f32 	%f82, [%r9+2816];
	fma.rn.f32 	%f83, %f81, %f82, %f80;
	ld.shared.f32 	%f84, [%r5+92];
	ld.shared.f32 	%f85, [%r9+2944];
	fma.rn.f32 	%f86, %f84, %f85, %f83;
	ld.shared.f32 	%f87, [%r5+96];
	ld.shared.f32 	%f88, [%r9+3072];
	fma.rn.f32 	%f89, %f87, %f88, %f86;
	ld.shared.f32 	%f90, [%r5+100];
	ld.shared.f32 	%f91, [%r9+3200];
	fma.rn.f32 	%f92, %f90, %f91, %f89;
	ld.shared.f32 	%f93, [%r5+104];
	ld.shared.f32 	%f94, [%r9+3328];
	fma.rn.f32 	%f95, %f93, %f94, %f92;
	ld.shared.f32 	%f96, [%r5+108];
	ld.shared.f32 	%f97, [%r9+3456];
	fma.rn.f32 	%f98, %f96, %f97, %f95;
	ld.shared.f32 	%f99, [%r5+112];
	ld.shared.f32 	%f100, [%r9+3584];
	fma.rn.f32 	%f101, %f99, %f100, %f98;
	ld.shared.f32 	%f102, [%r5+116];
	ld.shared.f32 	%f103, [%r9+3712];
	fma.rn.f32 	%f104, %f102, %f103, %f101;
	ld.shared.f32 	%f105, [%r5+120];
	ld.shared.f32 	%f106, [%r9+3840];
	fma.rn.f32 	%f107, %f105, %f106, %f104;
	ld.shared.f32 	%f108, [%r5+124];
	ld.shared.f32 	%f109, [%r9+3968];
	fma.rn.f32 	%f114, %f108, %f109, %f107;
	bar.sync 	0;
	add.s32 	%r32, %r32, 1;
	cvt.rn.f32.u32 	%f110, %r32;
	setp.gt.f32 	%p4, %f1, %f110;
	@%p4 bra 	$L__BB4_2;
$L__BB4_7:
	max.s32 	%r30, %r2, %r4;
	setp.ge.s32 	%p5, %r30, %r15;
	@%p5 bra 	$L__BB4_9;
	mad.lo.s32 	%r31, %r15, %r2, %r4;
	cvta.to.global.u64 	%rd10, %rd5;
	mul.wide.s32 	%rd11, %r31, 4;
	add.s64 	%rd12, %rd10, %rd11;
	st.global.f32 	[%rd12], %f114;
$L__BB4_9:
	ret;

}
	// .globl	_Z17matrixMul2ResultsILi32EEvPfS0_S0_i
.visible .entry _Z17matrixMul2ResultsILi32EEvPfS0_S0_i(
	.param .u64 .ptr .align 1 _Z17matrixMul2ResultsILi32EEvPfS0_S0_i_param_0,
	.param .u64 .ptr .align 1 _Z17matrixMul2ResultsILi32EEvPfS0_S0_i_param_1,
	.param .u64 .ptr .align 1 _Z17matrixMul2ResultsILi32EEvPfS0_S0_i_param_2,
	.param .u32 _Z17matrixMul2ResultsILi32EEvPfS0_S0_i_param_3
)
{
	.reg .pred 	%p<8>;
	.reg .b32 	%r<42>;
	.reg .b32 	%f<181>;
	.reg .b64 	%rd<18>;
	// demoted variable
	.shared .align 4 .b8 _ZZ17matrixMul2ResultsILi32EEvPfS0_S0_iE2As[4096];
	// demoted variable
	.shared .align 4 .b8 _ZZ17matrixMul2ResultsILi32EEvPfS0_S0_iE2Bs[8192];
	ld.param.u64 	%rd5, [_Z17matrixMul2ResultsILi32EEvPfS0_S0_i_param_0];
	ld.param.u64 	%rd6, [_Z17matrixMul2ResultsILi32EEvPfS0_S0_i_param_1];
	ld.param.u64 	%rd7, [_Z17matrixMul2ResultsILi32EEvPfS0_S0_i_param_2];
	ld.param.u32 	%r16, [_Z17matrixMul2ResultsILi32EEvPfS0_S0_i_param_3];
	cvta.to.global.u64 	%rd1, %rd7;
	mov.u32 	%r17, %ctaid.y;
	mov.u32 	%r18, %ntid.y;
	mov.u32 	%r1, %tid.y;
	mad.lo.s32 	%r2, %r17, %r18, %r1;
	mov.u32 	%r19, %ctaid.x;
	mov.u32 	%r20, %ntid.x;
	mov.u32 	%r3, %tid.x;
	mad.lo.s32 	%r21, %r19, %r20, %r3;
	shl.b32 	%r4, %r21, 1;
	cvt.rn.f32.s32 	%f11, %r16;
	mul.f32 	%f12, %f11, 0f3D000000;
	cvt.rpi.f32.f32 	%f1, %f12;
	setp.leu.f32 	%p1, %f1, 0f00000000;
	mov.f32 	%f179, 0f00000000;
	mov.f32 	%f180, %f179;
	@%p1 bra 	$L__BB5_10;
	shl.b32 	%r23, %r1, 7;
	mov.u32 	%r24, _ZZ17matrixMul2ResultsILi32EEvPfS0_S0_iE2As;
	add.s32 	%r5, %r24, %r23;
	shl.b32 	%r25, %r3, 2;
	add.s32 	%r6, %r5, %r25;
	mul.lo.s32 	%r7, %r16, %r2;
	shl.b32 	%r26, %r1, 8;
	mov.u32 	%r27, _ZZ17matrixMul2ResultsILi32EEvPfS0_S0_iE2Bs;
	shl.b32 	%r28, %r3, 3;
	add.s32 	%r10, %r27, %r28;
	add.s32 	%r8, %r10, %r26;
	add.s32 	%r9, %r4, 1;
	cvta.to.global.u64 	%rd2, %rd5;
	cvta.to.global.u64 	%rd3, %rd6;
	mov.f32 	%f180, 0f00000000;
	mov.b32 	%r41, 0;
	mov.f32 	%f179, %f180;
$L__BB5_2:
	shl.b32 	%r12, %r41, 5;
	add.s32 	%r29, %r12, %r3;
	max.s32 	%r30, %r2, %r29;
	setp.ge.s32 	%p2, %r30, %r16;
	mov.f32 	%f178, 0f00000000;
	@%p2 bra 	$L__BB5_4;
	add.s32 	%r31, %r29, %r7;
	mul.wide.s32 	%rd8, %r31, 4;
	add.s64 	%rd9, %rd2, %rd8;
	ld.global.f32 	%f178, [%rd9];
$L__BB5_4:
	st.shared.f32 	[%r6], %f178;
	add.s32 	%r14, %r12, %r1;
	max.s32 	%r32, %r4, %r14;
	setp.ge.s32 	%p3, %r32, %r16;
	@%p3 bra 	$L__BB5_8;
	setp.ge.s32 	%p4, %r9, %r16;
	mad.lo.s32 	%r34, %r14, %r16, %r4;
	mul.wide.s32 	%rd10, %r34, 4;
	add.s64 	%rd4, %rd3, %rd10;
	ld.global.f32 	%f15, [%rd4];
	st.shared.f32 	[%r8], %f15;
	@%p4 bra 	$L__BB5_7;
	ld.global.f32 	%f16, [%rd4+4];
	st.shared.f32 	[%r8+4], %f16;
	bra.uni 	$L__BB5_9;
$L__BB5_7:
	mov.b32 	%r35, 0;
	st.shared.u32 	[%r8+4], %r35;
	bra.uni 	$L__BB5_9;
$L__BB5_8:
	mov.b32 	%r33, 0;
	st.shared.u32 	[%r8], %r33;
	st.shared.u32 	[%r8+4], %r33;
$L__BB5_9:
	bar.sync 	0;
	ld.shared.f32 	%f17, [%r5];
	ld.shared.f32 	%f18, [%r10];
	fma.rn.f32 	%f19, %f17, %f18, %f179;
	ld.shared.f32 	%f20, [%r10+4];
	fma.rn.f32 	%f21, %f17, %f20, %f180;
	ld.shared.f32 	%f22, [%r5+4];
	ld.shared.f32 	%f23, [%r10+256];
	fma.rn.f32 	%f24, %f22, %f23, %f19;
	ld.shared.f32 	%f25, [%r10+260];
	fma.rn.f32 	%f26, %f22, %f25, %f21;
	ld.shared.f32 	%f27, [%r5+8];
	ld.shared.f32 	%f28, [%r10+512];
	fma.rn.f32 	%f29, %f27, %f28, %f24;
	ld.shared.f32 	%f30, [%r10+516];
	fma.rn.f32 	%f31, %f27, %f30, %f26;
	ld.shared.f32 	%f32, [%r5+12];
	ld.shared.f32 	%f33, [%r10+768];
	fma.rn.f32 	%f34, %f32, %f33, %f29;
	ld.shared.f32 	%f35, [%r10+772];
	fma.rn.f32 	%f36, %f32, %f35, %f31;
	ld.shared.f32 	%f37, [%r5+16];
	ld.shared.f32 	%f38, [%r10+1024];
	fma.rn.f32 	%f39, %f37, %f38, %f34;
	ld.shared.f32 	%f40, [%r10+1028];
	fma.rn.f32 	%f41, %f37, %f40, %f36;
	ld.shared.f32 	%f42, [%r5+20];
	ld.shared.f32 	%f43, [%r10+1280];
	fma.rn.f32 	%f44, %f42, %f43, %f39;
	ld.shared.f32 	%f45, [%r10+1284];
	fma.rn.f32 	%f46, %f42, %f45, %f41;
	ld.shared.f32 	%f47, [%r5+24];
	ld.shared.f32 	%f48, [%r10+1536];
	fma.rn.f32 	%f49, %f47, %f48, %f44;
	ld.shared.f32 	%f50, [%r10+1540];
	fma.rn.f32 	%f51, %f47, %f50, %f46;
	ld.shared.f32 	%f52, [%r5+28];
	ld.shared.f32 	%f53, [%r10+1792];
	fma.rn.f32 	%f54, %f52, %f53, %f49;
	ld.shared.f32 	%f55, [%r10+1796];
	fma.rn.f32 	%f56, %f52, %f55, %f51;
	ld.shared.f32 	%f57, [%r5+32];
	ld.shared.f32 	%f58, [%r10+2048];
	fma.rn.f32 	%f59, %f57, %f58, %f54;
	ld.shared.f32 	%f60, [%r10+2052];
	fma.rn.f32 	%f61, %f57, %f60, %f56;
	ld.shared.f32 	%f62, [%r5+36];
	ld.shared.f32 	%f63, [%r10+2304];
	fma.rn.f32 	%f64, %f62, %f63, %f59;
	ld.shared.f32 	%f65, [%r10+2308];
	fma.rn.f32 	%f66, %f62, %f65, %f61;
	ld.shared.f32 	%f67, [%r5+40];
	ld.shared.f32 	%f68, [%r10+2560];
	fma.rn.f32 	%f69, %f67, %f68, %f64;
	ld.shared.f32 	%f70, [%r10+2564];
	fma.rn.f32 	%f71, %f67, %f70, %f66;
	ld.shared.f32 	%f72, [%r5+44];
	ld.shared.f32 	%f73, [%r10+2816];
	fma.rn.f32 	%f74, %f72, %f73, %f69;
	ld.shared.f32 	%f75, [%r10+2820];
	fma.rn.f32 	%f76, %f72, %f75, %f71;
	ld.shared.f32 	%f77, [%r5+48];
	ld.shared.f32 	%f78, [%r10+3072];
	fma.rn.f32 	%f79, %f77, %f78, %f74;
	ld.shared.f32 	%f80, [%r10+3076];
	fma.rn.f32 	%f81, %f77, %f80, %f76;
	ld.shared.f32 	%f82, [%r5+52];
	ld.shared.f32 	%f83, [%r10+3328];
	fma.rn.f32 	%f84, %f82, %f83, %f79;
	ld.shared.f32 	%f85, [%r10+3332];
	fma.rn.f32 	%f86, %f82, %f85, %f81;
	ld.shared.f32 	%f87, [%r5+56];
	ld.shared.f32 	%f88, [%r10+3584];
	fma.rn.f32 	%f89, %f87, %f88, %f84;
	ld.shared.f32 	%f90, [%r10+3588];
	fma.rn.f32 	%f91, %f87, %f90, %f86;
	ld.shared.f32 	%f92, [%r5+60];
	ld.shared.f32 	%f93, [%r10+3840];
	fma.rn.f32 	%f94, %f92, %f93, %f89;
	ld.shared.f32 	%f95, [%r10+3844];
	fma.rn.f32 	%f96, %f92, %f95, %f91;
	ld.shared.f32 	%f97, [%r5+64];
	ld.shared.f32 	%f98, [%r10+4096];
	fma.rn.f32 	%f99, %f97, %f98, %f94;
	ld.shared.f32 	%f100, [%r10+4100];
	fma.rn.f32 	%f101, %f97, %f100, %f96;
	ld.shared.f32 	%f102, [%r5+68];
	ld.shared.f32 	%f103, [%r10+4352];
	fma.rn.f32 	%f104, %f102, %f103, %f99;
	ld.shared.f32 	%f105, [%r10+4356];
	fma.rn.f32 	%f106, %f102, %f105, %f101;
	ld.shared.f32 	%f107, [%r5+72];
	ld.shared.f32 	%f108, [%r10+4608];
	fma.rn.f32 	%f109, %f107, %f108, %f104;
	ld.shared.f32 	%f110, [%r10+4612];
	fma.rn.f32 	%f111, %f107, %f110, %f106;
	ld.shared.f32 	%f112, [%r5+76];
	ld.shared.f32 	%f113, [%r10+4864];
	fma.rn.f32 	%f114, %f112, %f113, %f109;
	ld.shared.f32 	%f115, [%r10+4868];
	fma.rn.f32 	%f116, %f112, %f115, %f111;
	ld.shared.f32 	%f117, [%r5+80];
	ld.shared.f32 	%f118, [%r10+5120];
	fma.rn.f32 	%f119, %f117, %f118, %f114;
	ld.shared.f32 	%f120, [%r10+5124];
	fma.rn.f32 	%f121, %f117, %f120, %f116;
	ld.shared.f32 	%f122, [%r5+84];
	ld.shared.f32 	%f123, [%r10+5376];
	fma.rn.f32 	%f124, %f122, %f123, %f119;
	ld.shared.f32 	%f125, [%r10+5380];
	fma.rn.f32 	%f126, %f122, %f125, %f121;
	ld.shared.f32 	%f127, [%r5+88];
	ld.shared.f32 	%f128, [%r10+5632];
	fma.rn.f32 	%f129, %f127, %f128, %f124;
	ld.shared.f32 	%f130, [%r10+5636];
	fma.rn.f32 	%f131, %f127, %f130, %f126;
	ld.shared.f32 	%f132, [%r5+92];
	ld.shared.f32 	%f133, [%r10+5888];
	fma.rn.f32 	%f134, %f132, %f133, %f129;
	ld.shared.f32 	%f135, [%r10+5892];
	fma.rn.f32 	%f136, %f132, %f135, %f131;
	ld.shared.f32 	%f137, [%r5+96];
	ld.shared.f32 	%f138, [%r10+6144];
	fma.rn.f32 	%f139, %f137, %f138, %f134;
	ld.shared.f32 	%f140, [%r10+6148];
	fma.rn.f32 	%f141, %f137, %f140, %f136;
	ld.shared.f32 	%f142, [%r5+100];
	ld.shared.f32 	%f143, [%r10+6400];
	fma.rn.f32 	%f144, %f142, %f143, %f139;
	ld.shared.f32 	%f145, [%r10+6404];
	fma.rn.f32 	%f146, %f142, %f145, %f141;
	ld.shared.f32 	%f147, [%r5+104];
	ld.shared.f32 	%f148, [%r10+6656];
	fma.rn.f32 	%f149, %f147, %f148, %f144;
	ld.shared.f32 	%f150, [%r10+6660];
	fma.rn.f32 	%f151, %f147, %f150, %f146;
	ld.shared.f32 	%f152, [%r5+108];
	ld.shared.f32 	%f153, [%r10+6912];
	fma.rn.f32 	%f154, %f152, %f153, %f149;
	ld.shared.f32 	%f155, [%r10+6916];
	fma.rn.f32 	%f156, %f152, %f155, %f151;
	ld.shared.f32 	%f157, [%r5+112];
	ld.shared.f32 	%f158, [%r10+7168];
	fma.rn.f32 	%f159, %f157, %f158, %f154;
	ld.shared.f32 	%f160, [%r10+7172];
	fma.rn.f32 	%f161, %f157, %f160, %f156;
	ld.shared.f32 	%f162, [%r5+116];
	ld.shared.f32 	%f163, [%r10+7424];
	fma.rn.f32 	%f164, %f162, %f163, %f159;
	ld.shared.f32 	%f165, [%r10+7428];
	fma.rn.f32 	%f166, %f162, %f165, %f161;
	ld.shared.f32 	%f167, [%r5+120];
	ld.shared.f32 	%f168, [%r10+7680];
	fma.rn.f32 	%f169, %f167, %f168, %f164;
	ld.shared.f32 	%f170, [%r10+7684];
	fma.rn.f32 	%f171, %f167, %f170, %f166;
	ld.shared.f32 	%f172, [%r5+124];
	ld.shared.f32 	%f173, [%r10+7936];
	fma.rn.f32 	%f179, %f172, %f173, %f169;
	ld.shared.f32 	%f174, [%r10+7940];
	fma.rn.f32 	%f180, %f172, %f174, %f171;
	bar.sync 	0;
	add.s32 	%r41, %r41, 1;
	cvt.rn.f32.u32 	%f175, %r41;
	setp.gt.f32 	%p5, %f1, %f175;
	@%p5 bra 	$L__BB5_2;
$L__BB5_10:
	max.s32 	%r36, %r2, %r4;
	setp.ge.s32 	%p6, %r36, %r16;
	@%p6 bra 	$L__BB5_12;
	mad.lo.s32 	%r37, %r16, %r2, %r4;
	mul.wide.s32 	%rd11, %r37, 4;
	add.s64 	%rd12, %rd1, %rd11;
	st.global.f32 	[%rd12], %f179;
$L__BB5_12:
	add.s32 	%r38, %r4, 1;
	max.s32 	%r39, %r2, %r38;
	setp.ge.s32 	%p7, %r39, %r16;
	@%p7 bra 	$L__BB5_14;
	mul.lo.s32 	%r40, %r16, %r2;
	cvt.s64.s32 	%rd13, %r40;
	cvt.s64.s32 	%rd14, %r4;
	add.s64 	%rd15, %rd13, %rd14;
	shl.b64 	%rd16, %rd15, 2;
	add.s64 	%rd17, %rd1, %rd16;
	st.global.f32 	[%rd17+4], %f180;
$L__BB5_14:
	ret;

}
	// .globl	_Z17matrixMul4ResultsILi32EEvPfS0_S0_i
.visible .entry _Z17matrixMul4ResultsILi32EEvPfS0_S0_i(
	.param .u64 .ptr .align 1 _Z17matrixMul4ResultsILi32EEvPfS0_S0_i_param_0,
	.param .u64 .ptr .align 1 _Z17matrixMul4ResultsILi32EEvPfS0_S0_i_param_1,
	.param .u64 .ptr .align 1 _Z17matrixMul4ResultsILi32EEvPfS0_S0_i_param_2,
	.param .u32 _Z17matrixMul4ResultsILi32EEvPfS0_S0_i_param_3
)
{
	.reg .pred 	%p<11>;
	.reg .b32 	%r<50>;
	.reg .b32 	%f<283>;
	.reg .b64 	%rd<27>;
	// demoted variable
	.shared .align 4 .b8 _ZZ17matrixMul4ResultsILi32EEvPfS0_S0_iE2As[8192];
	// demoted variable
	.shared .align 4 .b8 _ZZ17matrixMul4ResultsILi32EEvPfS0_S0_iE2Bs[8192];
	ld.param.u64 	%rd6, [_Z17matrixMul4ResultsILi32EEvPfS0_S0_i_param_0];
	ld.param.u64 	%rd7, [_Z17matrixMul4ResultsILi32EEvPfS0_S0_i_param_1];
	ld.param.u64 	%rd8, [_Z17matrixMul4ResultsILi32EEvPfS0_S0_i_param_2];
	ld.param.u32 	%r19, [_Z17matrixMul4ResultsILi32EEvPfS0_S0_i_param_3];
	cvta.to.global.u64 	%rd1, %rd8;
	mov.u32 	%r20, %ctaid.y;
	mov.u32 	%r21, %ntid.y;
	mov.u32 	%r1, %tid.y;
	mad.lo.s32 	%r22, %r20, %r21, %r1;
	shl.b32 	%r2, %r22, 1;
	mov.u32 	%r23, %ctaid.x;
	mov.u32 	%r24, %ntid.x;
	mov.u32 	%r3, %tid.x;
	mad.lo.s32 	%r25, %r23, %r24, %r3;
	shl.b32 	%r4, %r25, 1;
	cvt.rn.f32.s32 	%f15, %r19;
	mul.f32 	%f16, %f15, 0f3D000000;
	cvt.rpi.f32.f32 	%f1, %f16;
	setp.leu.f32 	%p1, %f1, 0f00000000;
	mov.f32 	%f279, 0f00000000;
	mov.f32 	%f280, %f279;
	mov.f32 	%f281, %f279;
	mov.f32 	%f282, %f279;
	@%p1 bra 	$L__BB6_13;
	shl.b32 	%r27, %r1, 8;
	mov.u32 	%r28, _ZZ17matrixMul4ResultsILi32EEvPfS0_S0_iE2As;
	add.s32 	%r5, %r28, %r27;
	shl.b32 	%r29, %r3, 2;
	add.s32 	%r6, %r5, %r29;
	mul.lo.s32 	%r7, %r19, %r2;
	add.s32 	%r8, %r2, 1;
	mov.u32 	%r30, _ZZ17matrixMul4ResultsILi32EEvPfS0_S0_iE2Bs;
	shl.b32 	%r31, %r3, 3;
	add.s32 	%r11, %r30, %r31;
	add.s32 	%r9, %r11, %r27;
	add.s32 	%r10, %r4, 1;
	cvta.to.global.u64 	%rd2, %rd6;
	cvta.to.global.u64 	%rd3, %rd7;
	mov.f32 	%f282, 0f00000000;
	mov.b32 	%r49, 0;
	mul.wide.s32 	%rd10, %r19, 4;
	mov.f32 	%f281, %f282;
	mov.f32 	%f280, %f282;
	mov.f32 	%f279, %f282;
$L__BB6_2:
	shl.b32 	%r13, %r49, 5;
	add.s32 	%r32, %r13, %r3;
	max.s32 	%r33, %r2, %r32;
	setp.ge.s32 	%p2, %r33, %r19;
	@%p2 bra 	$L__BB6_6;
	setp.ge.s32 	%p3, %r8, %r19;
	add.s32 	%r35, %r32, %r7;
	mul.wide.s32 	%rd9, %r35, 4;
	add.s64 	%rd4, %rd2, %rd9;
	ld.global.f32 	%f18, [%rd4];
	st.shared.f32 	[%r6], %f18;
	@%p3 bra 	$L__BB6_5;
	add.s64 	%rd11, %rd4, %rd10;
	ld.global.f32 	%f19, [%rd11];
	st.shared.f32 	[%r6+128], %f19;
	bra.uni 	$L__BB6_7;
$L__BB6_5:
	mov.b32 	%r36, 0;
	st.shared.u32 	[%r6+128], %r36;
	bra.uni 	$L__BB6_7;
$L__BB6_6:
	mov.b32 	%r34, 0;
	st.shared.u32 	[%r6], %r34;
	st.shared.u32 	[%r6+128], %r34;
$L__BB6_7:
	add.s32 	%r15, %r13, %r1;
	max.s32 	%r37, %r4, %r15;
	setp.ge.s32 	%p4, %r37, %r19;
	@%p4 bra 	$L__BB6_11;
	setp.ge.s32 	%p5, %r10, %r19;
	mad.lo.s32 	%r39, %r15, %r19, %r4;
	mul.wide.s32 	%rd12, %r39, 4;
	add.s64 	%rd5, %rd3, %rd12;
	ld.global.f32 	%f20, [%rd5];
	st.shared.f32 	[%r9], %f20;
	@%p5 bra 	$L__BB6_10;
	ld.global.f32 	%f21, [%rd5+4];
	st.shared.f32 	[%r9+4], %f21;
	bra.uni 	$L__BB6_12;
$L__BB6_10:
	mov.b32 	%r40, 0;
	st.shared.u32 	[%r9+4], %r40;
	bra.uni 	$L__BB6_12;
$L__BB6_11:
	mov.b32 	%r38, 0;
	st.shared.u32 	[%r9], %r38;
	st.shared.u32 	[%r9+4], %r38;
$L__BB6_12:
	bar.sync 	0;
	ld.shared.f32 	%f22, [%r5];
	ld.shared.f32 	%f23, [%r5+128];
	ld.shared.f32 	%f24, [%r11];
	ld.shared.f32 	%f25, [%r11+4];
	fma.rn.f32 	%f26, %f22, %f24, %f279;
	fma.rn.f32 	%f27, %f22, %f25, %f280;
	fma.rn.f32 	%f28, %f23, %f24, %f281;
	fma.rn.f32 	%f29, %f23, %f25, %f282;
	ld.shared.f32 	%f30, [%r5+4];
	ld.shared.f32 	%f31, [%r5+132];
	ld.shared.f32 	%f32, [%r11+256];
	ld.shared.f32 	%f33, [%r11+260];
	fma.rn.f32 	%f34, %f30, %f32, %f26;
	fma.rn.f32 	%f35, %f30, %f33, %f27;
	fma.rn.f32 	%f36, %f31, %f32, %f28;
	fma.rn.f32 	%f37, %f31, %f33, %f29;
	ld.shared.f32 	%f38, [%r5+8];
	ld.shared.f32 	%f39, [%r5+136];
	ld.shared.f32 	%f40, [%r11+512];
	ld.shared.f32 	%f41, [%r11+516];
	fma.rn.f32 	%f42, %f38, %f40, %f34;
	fma.rn.f32 	%f43, %f38, %f41, %f35;
	fma.rn.f32 	%f44, %f39, %f40, %f36;
	fma.rn.f32 	%f45, %f39, %f41, %f37;
	ld.shared.f32 	%f46, [%r5+12];
	ld.shared.f32 	%f47, [%r5+140];
	ld.shared.f32 	%f48, [%r11+768];
	ld.shared.f32 	%f49, [%r11+772];
	fma.rn.f32 	%f50, %f46, %f48, %f42;
	fma.rn.f32 	%f51, %f46, %f49, %f43;
	fma.rn.f32 	%f52, %f47, %f48, %f44;
	fma.rn.f32 	%f53, %f47, %f49, %f45;
	ld.shared.f32 	%f54, [%r5+16];
	ld.shared.f32 	%f55, [%r5+144];
	ld.shared.f32 	%f56, [%r11+1024];
	ld.shared.f32 	%f57, [%r11+1028];
	fma.rn.f32 	%f58, %f54, %f56, %f50;
	fma.rn.f32 	%f59, %f54, %f57, %f51;
	fma.rn.f32 	%f60, %f55, %f56, %f52;
	fma.rn.f32 	%f61, %f55, %f57, %f53;
	ld.shared.f32 	%f62, [%r5+20];
	ld.shared.f32 	%f63, [%r5+148];
	ld.shared.f32 	%f64, [%r11+1280];
	ld.shared.f32 	%f65, [%r11+1284];
	fma.rn.f32 	%f66, %f62, %f64, %f58;
	fma.rn.f32 	%f67, %f62, %f65, %f59;
	fma.rn.f32 	%f68, %f63, %f64, %f60;
	fma.rn.f32 	%f69, %f63, %f65, %f61;
	ld.shared.f32 	%f70, [%r5+24];
	ld.shared.f32 	%f71, [%r5+152];
	ld.shared.f32 	%f72, [%r11+1536];
	ld.shared.f32 	%f73, [%r11+1540];
	fma.rn.f32 	%f74, %f70, %f72, %f66;
	fma.rn.f32 	%f75, %f70, %f73, %f67;
	fma.rn.f32 	%f76, %f71, %f72, %f68;
	fma.rn.f32 	%f77, %f71, %f73, %f69;
	ld.shared.f32 	%f78, [%r5+28];
	ld.shared.f32 	%f79, [%r5+156];
	ld.shared.f32 	%f80, [%r11+1792];
	ld.shared.f32 	%f81, [%r11+1796];
	fma.rn.f32 	%f82, %f78, %f80, %f74;
	fma.rn.f32 	%f83, %f78, %f81, %f75;
	fma.rn.f32 	%f84, %f79, %f80, %f76;
	fma.rn.f32 	%f85, %f79, %f81, %f77;
	ld.shared.f32 	%f86, [%r5+32];
	ld.shared.f32 	%f87, [%r5+160];
	ld.shared.f32 	%f88, [%r11+2048];
	ld.shared.f32 	%f89, [%r11+2052];
	fma.rn.f32 	%f90, %f86, %f88, %f82;
	fma.rn.f32 	%f91, %f86, %f89, %f83;
	fma.rn.f32 	%f92, %f87, %f88, %f84;
	fma.rn.f32 	%f93, %f87, %f89, %f85;
	ld.shared.f32 	%f94, [%r5+36];
	ld.shared.f32 	%f95, [%r5+164];
	ld.shared.f32 	%f96, [%r11+2304];
	ld.shared.f32 	%f97, [%r11+2308];
	fma.rn.f32 	%f98, %f94, %f96, %f90;
	fma.rn.f32 	%f99, %f94, %f97, %f91;
	fma.rn.f32 	%f100, %f95, %f96, %f92;
	fma.rn.f32 	%f101, %f95, %f97, %f93;
	ld.shared.f32 	%f102, [%r5+40];
	ld.shared.f32 	%f103, [%r5+168];
	ld.shared.f32 	%f104, [%r11+2560];
	ld.shared.f32 	%f105, [%r11+2564];
	fma.rn.f32 	%f106, %f102, %f104, %f98;
	fma.rn.f32 	%f107, %f102, %f105, %f99;
	fma.rn.f32 	%f108, %f103, %f104, %f100;
	fma.rn.f32 	%f109, %f103, %f105, %f101;
	ld.shared.f32 	%f110, [%r5+44];
	ld.shared.f32 	%f111, [%r5+172];
	ld.shared.f32 	%f112, [%r11+2816];
	ld.shared.f32 	%f113, [%r11+2820];
	fma.rn.f32 	%f114, %f110, %f112, %f106;
	fma.rn.f32 	%f115, %f110, %f113, %f107;
	fma.rn.f32 	%f116, %f111, %f112, %f108;
	fma.rn.f32 	%f117, %f111, %f113, %f109;
	ld.shared.f32 	%f118, [%r5+48];
	ld.shared.f32 	%f119, [%r5+176];
	ld.shared.f32 	%f120, [%r11+3072];
	ld.shared.f32 	%f121, [%r11+3076];
	fma.rn.f32 	%f122, %f118, %f120, %f114;
	fma.rn.f32 	%f123, %f118, %f121, %f115;
	fma.rn.f32 	%f124, %f119, %f120, %f116;
	fma.rn.f32 	%f125, %f119, %f121, %f117;
	ld.shared.f32 	%f126, [%r5+52];
	ld.shared.f32 	%f127, [%r5+180];
	ld.shared.f32 	%f128, [%r11+3328];
	ld.shared.f32 	%f129, [%r11+3332];
	fma.rn.f32 	%f130, %f126, %f128, %f122;
	fma.rn.f32 	%f131, %f126, %f129, %f123;
	fma.rn.f32 	%f132, %f127, %f128, %f124;
	fma.rn.f32 	%f133, %f127, %f129, %f125;
	ld.shared.f32 	%f134, [%r5+56];
	ld.shared.f32 	%f135, [%r5+184];
	ld.shared.f32 	%f136, [%r11+3584];
	ld.shared.f32 	%f137, [%r11+3588];
	fma.rn.f32 	%f138, %f134, %f136, %f130;
	fma.rn.f32 	%f139, %f134, %f137, %f131;
	fma.rn.f32 	%f140, %f135, %f136, %f132;
	fma.rn.f32 	%f141, %f135, %f137, %f133;
	ld.shared.f32 	%f142, [%r5+60];
	ld.shared.f32 	%f143, [%r5+188];
	ld.shared.f32 	%f144, [%r11+3840];
	ld.shared.f32 	%f145, [%r11+3844];
	fma.rn.f32 	%f146, %f142, %f144, %f138;
	fma.rn.f32 	%f147, %f142, %f145, %f139;
	fma.rn.f32 	%f148, %f143, %f144, %f140;
	fma.rn.f32 	%f149, %f143, %f145, %f141;
	ld.shared.f32 	%f150, [%r5+64];
	ld.shared.f32 	%f151, [%r5+192];
	ld.shared.f32 	%f152, [%r11+4096];
	ld.shared.f32 	%f153, [%r11+4100];
	fma.rn.f32 	%f154, %f150, %f152, %f146;
	fma.rn.f32 	%f155, %f150, %f153, %f147;
	fma.rn.f32 	%f156, %f151, %f152, %f148;
	fma.rn.f32 	%f157, %f151, %f153, %f149;
	ld.shared.f32 	%f158, [%r5+68];
	ld.shared.f32 	%f159, [%r5+196];
	ld.shared.f32 	%f160, [%r11+4352];
	ld.shared.f32 	%f161, [%r11+4356];
	fma.rn.f32 	%f162, %f158, %f160, %f154;
	fma.rn.f32 	%f163, %f158, %f161, %f155;
	fma.rn.f32 	%f164, %f159, %f160, %f156;
	fma.rn.f32 	%f165, %f159, %f161, %f157;
	ld.shared.f32 	%f166, [%r5+72];
	ld.shared.f32 	%f167, [%r5+200];
	ld.shared.f32 	%f168, [%r11+4608];
	ld.shared.f32 	%f169, [%r11+4612];
	fma.rn.f32 	%f170, %f166, %f168, %f162;
	fma.rn.f32 	%f171, %f166, %f169, %f163;
	fma.rn.f32 	%f172, %f167, %f168, %f164;
	fma.rn.f32 	%f173, %f167, %f169, %f165;
	ld.shared.f32 	%f174, [%r5+76];
	ld.shared.f32 	%f175, [%r5+204];
	ld.shared.f32 	%f176, [%r11+4864];
	ld.shared.f32 	%f177, [%r11+4868];
	fma.rn.f32 	%f178, %f174, %f176, %f170;
	fma.rn.f32 	%f179, %f174, %f177, %f171;
	fma.rn.f32 	%f180, %f175, %f176, %f172;
	fma.rn.f32 	%f181, %f175, %f177, %f173;
	ld.shared.f32 	%f182, [%r5+80];
	ld.shared.f32 	%f183, [%r5+208];
	ld.shared.f32 	%f184, [%r11+5120];
	ld.shared.f32 	%f185, [%r11+5124];
	fma.rn.f32 	%f186, %f182, %f184, %f178;
	fma.rn.f32 	%f187, %f182, %f185, %f179;
	fma.rn.f32 	%f188, %f183, %f184, %f180;
	fma.rn.f32 	%f189, %f183, %f185, %f181;
	ld.shared.f32 	%f190, [%r5+84];
	ld.shared.f32 	%f191, [%r5+212];
	ld.shared.f32 	%f192, [%r11+5376];
	ld.shared.f32 	%f193, [%r11+5380];
	fma.rn.f32 	%f194, %f190, %f192, %f186;
	fma.rn.f32 	%f195, %f190, %f193, %f187;
	fma.rn.f32 	%f196, %f191, %f192, %f188;
	fma.rn.f32 	%f197, %f191, %f193, %f189;
	ld.shared.f32 	%f198, [%r5+88];
	ld.shared.f32 	%f199, [%r5+216];
	ld.shared.f32 	%f200, [%r11+5632];
	ld.shared.f32 	%f201, [%r11+5636];
	fma.rn.f32 	%f202, %f198, %f200, %f194;
	fma.rn.f32 	%f203, %f198, %f201, %f195;
	fma.rn.f32 	%f204, %f199, %f200, %f196;
	fma.rn.f32 	%f205, %f199, %f201, %f197;
	ld.shared.f32 	%f206, [%r5+92];
	ld.shared.f32 	%f207, [%r5+220];
	ld.shared.f32 	%f208, [%r11+5888];
	ld.shared.f32 	%f209, [%r11+5892];
	fma.rn.f32 	%f210, %f206, %f208, %f202;
	fma.rn.f32 	%f211, %f206, %f209, %f203;
	fma.rn.f32 	%f212, %f207, %f208, %f204;
	fma.rn.f32 	%f213, %f207, %f209, %f205;
	ld.shared.f32 	%f214, [%r5+96];
	ld.shared.f32 	%f215, [%r5+224];
	ld.shared.f32 	%f216, [%r11+6144];
	ld.shared.f32 	%f217, [%r11+6148];
	fma.rn.f32 	%f218, %f214, %f216, %f210;
	fma.rn.f32 	%f219, %f214, %f217, %f211;
	fma.rn.f32 	%f220, %f215, %f216, %f212;
	fma.rn.f32 	%f221, %f215, %f217, %f213;
	ld.shared.f32 	%f222, [%r5+100];
	ld.shared.f32 	%f223, [%r5+228];
	ld.shared.f32 	%f224, [%r11+6400];
	ld.shared.f32 	%f225, [%r11+6404];
	fma.rn.f32 	%f226, %f222, %f224, %f218;
	fma.rn.f32 	%f227, %f222, %f225, %f219;
	fma.rn.f32 	%f228, %f223, %f224, %f220;
	fma.rn.f32 	%f229, %f223, %f225, %f221;
	ld.shared.f32 	%f230, [%r5+104];
	ld.shared.f32 	%f231, [%r5+232];
	ld.shared.f32 	%f232, [%r11+6656];
	ld.shared.f32 	%f233, [%r11+6660];
	fma.rn.f32 	%f234, %f230, %f232, %f226;
	fma.rn.f32 	%f235, %f230, %f233, %f227;
	fma.rn.f32 	%f236, %f231, %f232, %f228;
	fma.rn.f32 	%f237, %f231, %f233, %f229;
	ld.shared.f32 	%f238, [%r5+108];
	ld.shared.f32 	%f239, [%r5+236];
	ld.shared.f32 	%f240, [%r11+6912];
	ld.shared.f32 	%f241, [%r11+6916];
	fma.rn.f32 	%f242, %f238, %f240, %f234;
	fma.rn.f32 	%f243, %f238, %f241, %f235;
	fma.rn.f32 	%f244, %f239, %f240, %f236;
	fma.rn.f32 	%f245, %f239, %f241, %f237;
	ld.shared.f32 	%f246, [%r5+112];
	ld.shared.f32 	%f247, [%r5+240];
	ld.shared.f32 	%f248, [%r11+7168];
	ld.shared.f32 	%f249, [%r11+7172];
	fma.rn.f32 	%f250, %f246, %f248, %f242;
	fma.rn.f32 	%f251, %f246, %f249, %f243;
	fma.rn.f32 	%f252, %f247, %f248, %f244;
	fma.rn.f32 	%f253, %f247, %f249, %f245;
	ld.shared.f32 	%f254, [%r5+116];
	ld.shared.f32 	%f255, [%r5+244];
	ld.shared.f32 	%f256, [%r11+7424];
	ld.shared.f32 	%f257, [%r11+7428];
	fma.rn.f32 	%f258, %f254, %f256, %f250;
	fma.rn.f32 	%f259, %f254, %f257, %f251;
	fma.rn.f32 	%f260, %f255, %f256, %f252;
	fma.rn.f32 	%f261, %f255, %f257, %f253;
	ld.shared.f32 	%f262, [%r5+120];
	ld.shared.f32 	%f263, [%r5+248];
	ld.shared.f32 	%f264, [%r11+7680];
	ld.shared.f32 	%f265, [%r11+7684];
	fma.rn.f32 	%f266, %f262, %f264, %f258;
	fma.rn.f32 	%f267, %f262, %f265, %f259;
	fma.rn.f32 	%f268, %f263, %f264, %f260;
	fma.rn.f32 	%f269, %f263, %f265, %f261;
	ld.shared.f32 	%f270, [%r5+124];
	ld.shared.f32 	%f271, [%r5+252];
	ld.shared.f32 	%f272, [%r11+7936];
	ld.shared.f32 	%f273, [%r11+7940];
	fma.rn.f32 	%f279, %f270, %f272, %f266;
	fma.rn.f32 	%f280, %f270, %f273, %f267;
	fma.rn.f32 	%f281, %f271, %f272, %f268;
	fma.rn.f32 	%f282, %f271, %f273, %f269;
	bar.sync 	0;
	add.s32 	%r49, %r49, 1;
	cvt.rn.f32.u32 	%f274, %r49;
	setp.gt.f32 	%p6, %f1, %f274;
	@%p6 bra 	$L__BB6_2;
$L__BB6_13:
	max.s32 	%r41, %r2, %r4;
	setp.ge.s32 	%p7, %r41, %r19;
	@%p7 bra 	$L__BB6_15;
	mad.lo.s32 	%r42, %r19, %r2, %r4;
	mul.wide.s32 	%rd13, %r42, 4;
	add.s64 	%rd14, %rd1, %rd13;
	st.global.f32 	[%rd14], %f279;
$L__BB6_15:
	add.s32 	%r17, %r4, 1;
	max.s32 	%r43, %r2, %r17;
	setp.ge.s32 	%p8, %r43, %r19;
	@%p8 bra 	$L__BB6_17;
	mul.lo.s32 	%r44, %r19, %r2;
	cvt.s64.s32 	%rd15, %r44;
	cvt.s64.s32 	%rd16, %r4;
	add.s64 	%rd17, %rd15, %rd16;
	shl.b64 	%rd18, %rd17, 2;
	add.s64 	%rd19, %rd1, %rd18;
	st.global.f32 	[%rd19+4], %f280;
$L__BB6_17:
	add.s32 	%r18, %r2, 1;
	max.s32 	%r45, %r18, %r4;
	setp.ge.s32 	%p9, %r45, %r19;
	@%p9 bra 	$L__BB6_19;
	mad.lo.s32 	%r46, %r19, %r18, %r4;
	mul.wide.s32 	%rd20, %r46, 4;
	add.s64 	%rd21, %rd1, %rd20;
	st.global.f32 	[%rd21], %f281;
$L__BB6_19:
	max.s32 	%r47, %r18, %r17;
	setp.ge.s32 	%p10, %r47, %r19;
	@%p10 bra 	$L__BB6_21;
	mul.lo.s32 	%r48, %r19, %r18;
	cvt.s64.s32 	%rd22, %r48;
	cvt.s64.s32 	%rd23, %r4;
	add.s64 	%rd24, %rd22, %rd23;
	shl.b64 	%rd25, %rd24, 2;
	add.s64 	%rd26, %rd1, %rd25;
	st.global.f32 	[%rd26+4], %f282;
$L__BB6_21:
	ret;

}
	// .globl	_Z17matrixMul6ResultsILi32EEvPfS0_S0_i
.visible .entry _Z17matrixMul6ResultsILi32EEvPfS0_S0_i(
	.param .u64 .ptr .align 1 _Z17matrixMul6ResultsILi32EEvPfS0_S0_i_param_0,
	.param .u64 .ptr .align 1 _Z17matrixMul6ResultsILi32EEvPfS0_S0_i_param_1,
	.param .u64 .ptr .align 1 _Z17matrixMul6ResultsILi32EEvPfS0_S0_i_param_2,
	.param .u32 _Z17matrixMul6ResultsILi32EEvPfS0_S0_i_param_3
)
{
	.reg .pred 	%p<15>;
	.reg .b32 	%r<70>;
	.reg .b32 	%f<139>;
	.reg .b64 	%rd<26>;
	// demoted variable
	.shared .align 4 .b8 _ZZ17matrixMul6ResultsILi32EEvPfS0_S0_iE2As[8192];
	// demoted variable
	.shared .align 4 .b8 _ZZ17matrixMul6ResultsILi32EEvPfS0_S0_iE2Bs[12288];
	ld.param.u64 	%rd9, [_Z17matrixMul6ResultsILi32EEvPfS0_S0_i_param_0];
	ld.param.u64 	%rd10, [_Z17matrixMul6ResultsILi32EEvPfS0_S0_i_param_1];
	ld.param.u64 	%rd11, [_Z17matrixMul6ResultsILi32EEvPfS0_S0_i_param_2];
	ld.param.u32 	%r24, [_Z17matrixMul6ResultsILi32EEvPfS0_S0_i_param_3];
	cvta.to.global.u64 	%rd1, %rd11;
	mov.u32 	%r25, %ctaid.y;
	mov.u32 	%r26, %ntid.y;
	mov.u32 	%r1, %tid.y;
	mad.lo.s32 	%r27, %r25, %r26, %r1;
	shl.b32 	%r2, %r27, 1;
	mov.u32 	%r28, %ctaid.x;
	mov.u32 	%r29, %ntid.x;
	mov.u32 	%r3, %tid.x;
	mad.lo.s32 	%r30, %r28, %r29, %r3;
	mul.lo.s32 	%r4, %r30, 3;
	cvt.rn.f32.s32 	%f29, %r24;
	mul.f32 	%f30, %f29, 0f3D000000;
	cvt.rpi.f32.f32 	%f1, %f30;
	setp.leu.f32 	%p1, %f1, 0f00000000;
	mov.f32 	%f132, 0f00000000;
	mov.f32 	%f131, %f132;
	mov.f32 	%f130, %f132;
	mov.f32 	%f129, %f132;
	mov.f32 	%f128, %f132;
	mov.f32 	%f127, %f132;
	@%p1 bra 	$L__BB7_17;
	shl.b32 	%r32, %r1, 8;
	mov.u32 	%r33, _ZZ17matrixMul6ResultsILi32EEvPfS0_S0_iE2As;
	add.s32 	%r34, %r33, %r32;
	shl.b32 	%r35, %r3, 2;
	add.s32 	%r5, %r34, %r35;
	mul.lo.s32 	%r6, %r24, %r2;
	mov.u32 	%r36, _ZZ17matrixMul6ResultsILi32EEvPfS0_S0_iE2Bs;
	mad.lo.s32 	%r37, %r1, 384, %r36;
	mad.lo.s32 	%r7, %r3, 12, %r37;
	cvta.to.global.u64 	%rd2, %rd9;
	cvta.to.global.u64 	%rd3, %rd10;
	mov.f32 	%f127, 0f00000000;
	mov.b32 	%r66, 0;
	mul.wide.s32 	%rd13, %r24, 4;
	mov.f32 	%f128, %f127;
	mov.f32 	%f129, %f127;
	mov.f32 	%f130, %f127;
	mov.f32 	%f131, %f127;
	mov.f32 	%f132, %f127;
$L__BB7_2:
	shl.b32 	%r9, %r66, 5;
	add.s32 	%r38, %r9, %r3;
	max.s32 	%r39, %r2, %r38;
	setp.ge.s32 	%p2, %r39, %r24;
	@%p2 bra 	$L__BB7_6;
	add.s32 	%r41, %r2, 1;
	setp.ge.s32 	%p3, %r41, %r24;
	add.s32 	%r42, %r38, %r6;
	mul.wide.s32 	%rd12, %r42, 4;
	add.s64 	%rd4, %rd2, %rd12;
	ld.global.f32 	%f32, [%rd4];
	st.shared.f32 	[%r5], %f32;
	@%p3 bra 	$L__BB7_5;
	add.s64 	%rd14, %rd4, %rd13;
	ld.global.f32 	%f33, [%rd14];
	st.shared.f32 	[%r5+128], %f33;
	bra.uni 	$L__BB7_7;
$L__BB7_5:
	mov.b32 	%r43, 0;
	st.shared.u32 	[%r5+128], %r43;
	bra.uni 	$L__BB7_7;
$L__BB7_6:
	mov.b32 	%r40, 0;
	st.shared.u32 	[%r5], %r40;
	st.shared.u32 	[%r5+128], %r40;
$L__BB7_7:
	add.s32 	%r11, %r9, %r1;
	max.s32 	%r44, %r4, %r11;
	setp.ge.s32 	%p4, %r44, %r24;
	@%p4 bra 	$L__BB7_13;
	add.s32 	%r46, %r4, 1;
	setp.ge.s32 	%p5, %r46, %r24;
	mad.lo.s32 	%r47, %r11, %r24, %r4;
	mul.wide.s32 	%rd15, %r47, 4;
	add.s64 	%rd5, %rd3, %rd15;
	ld.global.f32 	%f35, [%rd5];
	st.shared.f32 	[%r7], %f35;
	mov.f32 	%f126, 0f00000000;
	@%p5 bra 	$L__BB7_10;
	ld.global.f32 	%f126, [%rd5+4];
$L__BB7_10:
	add.s32 	%r48, %r4, 2;
	setp.ge.s32 	%p6, %r48, %r24;
	st.shared.f32 	[%r7+4], %f126;
	@%p6 bra 	$L__BB7_12;
	ld.global.f32 	%f36, [%rd5+8];
	st.shared.f32 	[%r7+8], %f36;
	bra.uni 	$L__BB7_14;
$L__BB7_12:
	mov.b32 	%r49, 0;
	st.shared.u32 	[%r7+8], %r49;
	bra.uni 	$L__BB7_14;
$L__BB7_13:
	mov.b32 	%r45, 0;
	st.shared.u32 	[%r7], %r45;
	st.shared.u32 	[%r7+4], %r45;
	st.shared.u32 	[%r7+8], %r45;
$L__BB7_14:
	shl.b32 	%r51, %r1, 8;
	mov.u32 	%r52, _ZZ17matrixMul6ResultsILi32EEvPfS0_S0_iE2As;
	add.s32 	%r53, %r51, %r52;
	add.s32 	%r68, %r53, 128;
	mov.u32 	%r54, _ZZ17matrixMul6ResultsILi32EEvPfS0_S0_iE2Bs;
	mad.lo.s32 	%r55, %r3, 12, %r54;
	add.s32 	%r67, %r55, 1536;
	bar.sync 	0;
	mov.b32 	%r69, 128;
$L__BB7_15:
	ld.shared.f32 	%f37, [%r68+-128];
	ld.shared.f32 	%f38, [%r68];
	ld.shared.f32 	%f39, [%r67+-1536];
	ld.shared.f32 	%f40, [%r67+-1532];
	ld.shared.f32 	%f41, [%r67+-1528];
	fma.rn.f32 	%f42, %f37, %f39, %f132;
	fma.rn.f32 	%f43, %f37, %f40, %f131;
	fma.rn.f32 	%f44, %f37, %f41, %f130;
	fma.rn.f32 	%f45, %f38, %f39, %f129;
	fma.rn.f32 	%f46, %f38, %f40, %f128;
	fma.rn.f32 	%f47, %f38, %f41, %f127;
	ld.shared.f32 	%f48, [%r68+-124];
	ld.shared.f32 	%f49, [%r68+4];
	ld.shared.f32 	%f50, [%r67+-1152];
	ld.shared.f32 	%f51, [%r67+-1148];
	ld.shared.f32 	%f52, [%r67+-1144];
	fma.rn.f32 	%f53, %f48, %f50, %f42;
	fma.rn.f32 	%f54, %f48, %f51, %f43;
	fma.rn.f32 	%f55, %f48, %f52, %f44;
	fma.rn.f32 	%f56, %f49, %f50, %f45;
	fma.rn.f32 	%f57, %f49, %f51, %f46;
	fma.rn.f32 	%f58, %f49, %f52, %f47;
	ld.shared.f32 	%f59, [%r68+-120];
	ld.shared.f32 	%f60, [%r68+8];
	ld.shared.f32 	%f61, [%r67+-768];
	ld.shared.f32 	%f62, [%r67+-764];
	ld.shared.f32 	%f63, [%r67+-760];
	fma.rn.f32 	%f64, %f59, %f61, %f53;
	fma.rn.f32 	%f65, %f59, %f62, %f54;
	fma.rn.f32 	%f66, %f59, %f63, %f55;
	fma.rn.f32 	%f67, %f60, %f61, %f56;
	fma.rn.f32 	%f68, %f60, %f62, %f57;
	fma.rn.f32 	%f69, %f60, %f63, %f58;
	ld.shared.f32 	%f70, [%r68+-116];
	ld.shared.f32 	%f71, [%r68+12];
	ld.shared.f32 	%f72, [%r67+-384];
	ld.shared.f32 	%f73, [%r67+-380];
	ld.shared.f32 	%f74, [%r67+-376];
	fma.rn.f32 	%f75, %f70, %f72, %f64;
	fma.rn.f32 	%f76, %f70, %f73, %f65;
	fma.rn.f32 	%f77, %f70, %f74, %f66;
	fma.rn.f32 	%f78, %f71, %f72, %f67;
	fma.rn.f32 	%f79, %f71, %f73, %f68;
	fma.rn.f32 	%f80, %f71, %f74, %f69;
	ld.shared.f32 	%f81, [%r68+-112];
	ld.shared.f32 	%f82, [%r68+16];
	ld.shared.f32 	%f83, [%r67];
	ld.shared.f32 	%f84, [%r67+4];
	ld.shared.f32 	%f85, [%r67+8];
	fma.rn.f32 	%f86, %f81, %f83, %f75;
	fma.rn.f32 	%f87, %f81, %f84, %f76;
	fma.rn.f32 	%f88, %f81, %f85, %f77;
	fma.rn.f32 	%f89, %f82, %f83, %f78;
	fma.rn.f32 	%f90, %f82, %f84, %f79;
	fma.rn.f32 	%f91, %f82, %f85, %f80;
	ld.shared.f32 	%f92, [%r68+-108];
	ld.shared.f32 	%f93, [%r68+20];
	ld.shared.f32 	%f94, [%r67+384];
	ld.shared.f32 	%f95, [%r67+388];
	ld.shared.f32 	%f96, [%r67+392];
	fma.rn.f32 	%f97, %f92, %f94, %f86;
	fma.rn.f32 	%f98, %f92, %f95, %f87;
	fma.rn.f32 	%f99, %f92, %f96, %f88;
	fma.rn.f32 	%f100, %f93, %f94, %f89;
	fma.rn.f32 	%f101, %f93, %f95, %f90;
	fma.rn.f32 	%f102, %f93, %f96, %f91;
	ld.shared.f32 	%f103, [%r68+-104];
	ld.shared.f32 	%f104, [%r68+24];
	ld.shared.f32 	%f105, [%r67+768];
	ld.shared.f32 	%f106, [%r67+772];
	ld.shared.f32 	%f107, [%r67+776];
	fma.rn.f32 	%f108, %f103, %f105, %f97;
	fma.rn.f32 	%f109, %f103, %f106, %f98;
	fma.rn.f32 	%f110, %f103, %f107, %f99;
	fma.rn.f32 	%f111, %f104, %f105, %f100;
	fma.rn.f32 	%f112, %f104, %f106, %f101;
	fma.rn.f32 	%f113, %f104, %f107, %f102;
	ld.shared.f32 	%f114, [%r68+-100];
	ld.shared.f32 	%f115, [%r68+28];
	ld.shared.f32 	%f116, [%r67+1152];
	ld.shared.f32 	%f117, [%r67+1156];
	ld.shared.f32 	%f118, [%r67+1160];
	fma.rn.f32 	%f132, %f114, %f116, %f108;
	fma.rn.f32 	%f131, %f114, %f117, %f109;
	fma.rn.f32 	%f130, %f114, %f118, %f110;
	fma.rn.f32 	%f129, %f115, %f116, %f111;
	fma.rn.f32 	%f128, %f115, %f117, %f112;
	fma.rn.f32 	%f127, %f115, %f118, %f113;
	add.s32 	%r69, %r69, 32;
	add.s32 	%r68, %r68, 32;
	add.s32 	%r67, %r67, 3072;
	setp.ne.s32 	%p7, %r69, 256;
	@%p7 bra 	$L__BB7_15;
	bar.sync 	0;
	add.s32 	%r66, %r66, 1;
	cvt.rn.f32.u32 	%f119, %r66;
	setp.gt.f32 	%p8, %f1, %f119;
	@%p8 bra 	$L__BB7_2;
$L__BB7_17:
	max.s32 	%r56, %r2, %r4;
	setp.ge.s32 	%p9, %r56, %r24;
	@%p9 bra 	$L__BB7_19;
	mad.lo.s32 	%r57, %r24, %r2, %r4;
	mul.wide.s32 	%rd16, %r57, 4;
	add.s64 	%rd17, %rd1, %rd16;
	st.global.f32 	[%rd17], %f132;
$L__BB7_19:
	add.s32 	%r21, %r4, 1;
	max.s32 	%r58, %r2, %r21;
	setp.ge.s32 	%p10, %r58, %r24;
	mul.lo.s32 	%r59, %r24, %r2;
	cvt.s64.s32 	%rd6, %r4;
	cvt.s64.s32 	%rd18, %r59;
	add.s64 	%rd19, %rd18, %rd6;
	shl.b64 	%rd20, %rd19, 2;
	add.s64 	%rd7, %rd1, %rd20;
	@%p10 bra 	$L__BB7_21;
	st.global.f32 	[%rd7+4], %f131;
$L__BB7_21:
	add.s32 	%r22, %r4, 2;
	max.s32 	%r60, %r2, %r22;
	setp.ge.s32 	%p11, %r60, %r24;
	@%p11 bra 	$L__BB7_23;
	st.global.f32 	[%rd7+8], %f130;
$L__BB7_23:
	add.s32 	%r23, %r2, 1;
	max.s32 	%r61, %r23, %r4;
	setp.ge.s32 	%p12, %r61, %r24;
	@%p12 bra 	$L__BB7_25;
	mad.lo.s32 	%r62, %r24, %r23, %r4;
	mul.wide.s32 	%rd21, %r62, 4;
	add.s64 	%rd22, %rd1, %rd21;
	st.global.f32 	[%rd22], %f129;
$L__BB7_25:
	max.s32 	%r63, %r23, %r21;
	setp.ge.s32 	%p13, %r63, %r24;
	mul.lo.s32 	%r64, %r24, %r23;
	cvt.s64.s32 	%rd23, %r64;
	add.s64 	%rd24, %rd23, %rd6;
	shl.b64 	%rd25, %rd24, 2;
	add.s64 	%rd8, %rd1, %rd25;
	@%p13 bra 	$L__BB7_27;
	st.global.f32 	[%rd8+4], %f128;
$L__BB7_27:
	max.s32 	%r65, %r23, %r22;
	setp.ge.s32 	%p14, %r65, %r24;
	@%p14 bra 	$L__BB7_29;
	st.global.f32 	[%rd8+8], %f127;
$L__BB7_29:
	ret;

}


// ===== COMPILED SASS (sm_100) =====

	.target	sm_100

	.elftype	@"ET_EXEC"


//--------------------- .note.nv.tkinfo           --------------------------
	.section	.note.nv.tkinfo,"",@"SHT_NOTE"
	.sectionflags	@"SHF_NOTE_NV_TKINFO"
	.tkinfo
        /*0018*/ 	.word	0x00000002
        /*0030*/ 	.string	""
        /*0030*/ 	.string	"ptxas"
        /*0030*/ 	.string	"Cuda compilation tools, release 13.0, V13.0.88"
        /*0030*/ 	.string	"Build cuda_13.0.r13.0/compiler.36424714_0"
        /*0030*/ 	.string	"-arch sm_100 -m 64 "



//--------------------- .note.nv.cuinfo           --------------------------
	.section	.note.nv.cuinfo,"",@"SHT_NOTE"
	.sectionflags	@"SHF_NOTE_NV_CUINFO"
        /*0018*/ 	.short	0x0002
        /*001a*/ 	.short	0x0064
        /*001c*/ 	.short	0x0082
	.zero		2


//--------------------- .nv.info                  --------------------------
	.section	.nv.info,"",@"SHT_CUDA_INFO"
	.align	4


	//----- nvinfo : EIATTR_REGCOUNT
	.align		4
        /*0000*/ 	.byte	0x04, 0x2f
        /*0002*/ 	.short	(.L_1 - .L_0)
	.align		4
.L_0:
        /*0004*/ 	.word	index@(_Z16matrixMul1ResultILi16EEvPfS0_S0_i)
        /*0008*/ 	.word	0x00000020


	//----- nvinfo : EIATTR_FRAME_SIZE
	.align		4
.L_1:
        /*000c*/ 	.byte	0x04, 0x11
        /*000e*/ 	.short	(.L_3 - .L_2)
	.align		4
.L_2:
        /*0010*/ 	.word	index@(_Z16matrixMul1ResultILi16EEvPfS0_S0_i)
        /*0014*/ 	.word	0x00000000


	//----- nvinfo : EIATTR_REGCOUNT
	.align		4
.L_3:
        /*0018*/ 	.byte	0x04, 0x2f
        /*001a*/ 	.short	(.L_5 - .L_4)
	.align		4
.L_4:
        /*001c*/ 	.word	index@(_Z17matrixMul2ResultsILi16EEvPfS0_S0_i)
        /*0020*/ 	.word	0x00000020


	//----- nvinfo : EIATTR_FRAME_SIZE
	.align		4
.L_5:
        /*0024*/ 	.byte	0x04, 0x11
        /*0026*/ 	.short	(.L_7 - .L_6)
	.align		4
.L_6:
        /*0028*/ 	.word	index@(_Z17matrixMul2ResultsILi16EEvPfS0_S0_i)
        /*002c*/ 	.word	0x00000000


	//----- nvinfo : EIATTR_REGCOUNT
	.align		4
.L_7:
        /*0030*/ 	.byte	0x04, 0x2f
        /*0032*/ 	.short	(.L_9 - .L_8)
	.align		4
.L_8:
        /*0034*/ 	.word	index@(_Z17matrixMul4ResultsILi16EEvPfS0_S0_i)
        /*0038*/ 	.word	0x00000028


	//----- nvinfo : EIATTR_FRAME_SIZE
	.align		4
.L_9:
        /*003c*/ 	.byte	0x04, 0x11
        /*003e*/ 	.short	(.L_11 - .L_10)
	.align		4
.L_10:
        /*0040*/ 	.word	index@(_Z17matrixMul4ResultsILi16EEvPfS0_S0_i)
        /*0044*/ 	.word	0x00000000


	//----- nvinfo : EIATTR_REGCOUNT
	.align		4
.L_11:
        /*0048*/ 	.byte	0x04, 0x2f
        /*004a*/ 	.short	(.L_13 - .L_12)
	.align		4
.L_12:
        /*004c*/ 	.word	index@(_Z17matrixMul6ResultsILi16EEvPfS0_S0_i)
        /*0050*/ 	.word	0x00000020


	//----- nvinfo : EIATTR_FRAME_SIZE
	.align		4
.L_13:
        /*0054*/ 	.byte	0x04, 0x11
        /*0056*/ 	.short	(.L_15 - .L_14)
	.align		4
.L_14:
        /*0058*/ 	.word	index@(_Z17matrixMul6ResultsILi16EEvPfS0_S0_i)
        /*005c*/ 	.word	0x00000000


	//----- nvinfo : EIATTR_REGCOUNT
	.align		4
.L_15:
        /*0060*/ 	.byte	0x04, 0x2f
        /*0062*/ 	.short	(.L_17 - .L_16)
	.align		4
.L_16:
        /*0064*/ 	.word	index@(_Z16matrixMul1ResultILi32EEvPfS0_S0_i)
        /*0068*/ 	.word	0x00000020


	//----- nvinfo : EIATTR_FRAME_SIZE
	.align		4
.L_17:
        /*006c*/ 	.byte	0x04, 0x11
        /*006e*/ 	.short	(.L_19 - .L_18)
	.align		4
.L_18:
        /*0070*/ 	.word	index@(_Z16matrixMul1ResultILi32EEvPfS0_S0_i)
        /*0074*/ 	.word	0x00000000


	//----- nvinfo : EIATTR_REGCOUNT
	.align		4
.L_19:
        /*0078*/ 	.byte	0x04, 0x2f
        /*007a*/ 	.short	(.L_21 - .L_20)
	.align		4
.L_20:
        /*007c*/ 	.word	index@(_Z17matrixMul2ResultsILi32EEvPfS0_S0_i)
        /*0080*/ 	.word	0x00000020


	//----- nvinfo : EIATTR_FRAME_SIZE
	.align		4
.L_21:
        /*0084*/ 	.byte	0x04, 0x11
        /*0086*/ 	.short	(.L_23 - .L_22)
	.align		4
.L_22:
        /*0088*/ 	.word	index@(_Z17matrixMul2ResultsILi32EEvPfS0_S0_i)
        /*008c*/ 	.word	0x00000000


	//----- nvinfo : EIATTR_REGCOUNT
	.align		4
.L_23:
        /*0090*/ 	.byte	0x04, 0x2f
        /*0092*/ 	.short	(.L_25 - .L_24)
	.align		4
.L_24:
        /*0094*/ 	.word	index@(_Z17matrixMul4ResultsILi32EEvPfS0_S0_i)
        /*0098*/ 	.word	0x00000028


	//----- nvinfo : EIATTR_FRAME_SIZE
	.align		4
.L_25:
        /*009c*/ 	.byte	0x04, 0x11
        /*009e*/ 	.short	(.L_27 - .L_26)
	.align		4
.L_26:
        /*00a0*/ 	.word	index@(_Z17matrixMul4ResultsILi32EEvPfS0_S0_i)
        /*00a4*/ 	.word	0x00000000


	//----- nvinfo : EIATTR_REGCOUNT
	.align		4
.L_27:
        /*00a8*/ 	.byte	0x04, 0x2f
        /*00aa*/ 	.short	(.L_29 - .L_28)
	.align		4
.L_28:
        /*00ac*/ 	.word	index@(_Z17matrixMul6ResultsILi32EEvPfS0_S0_i)
        /*00b0*/ 	.word	0x00000020


	//----- nvinfo : EIATTR_FRAME_SIZE
	.align		4
.L_29:
        /*00b4*/ 	.byte	0x04, 0x11
        /*00b6*/ 	.short	(.L_31 - .L_30)
	.align		4
.L_30:
        /*00b8*/ 	.word	index@(_Z17matrixMul6ResultsILi32EEvPfS0_S0_i)
        /*00bc*/ 	.word	0x00000000


	//----- nvinfo : EIATTR_MIN_STACK_SIZE
	.align		4
.L_31:
        /*00c0*/ 	.byte	0x04, 0x12
        /*00c2*/ 	.short	(.L_33 - .L_32)
	.align		4
.L_32:
        /*00c4*/ 	.word	index@(_Z17matrixMul6ResultsILi32EEvPfS0_S0_i)
        /*00c8*/ 	.word	0x00000000


	//----- nvinfo : EIATTR_MIN_STACK_SIZE
	.align		4
.L_33:
        /*00cc*/ 	.byte	0x04, 0x12
        /*00ce*/ 	.short	(.L_35 - .L_34)
	.align		4
.L_34:
        /*00d0*/ 	.word	index@(_Z17matrixMul4ResultsILi32EEvPfS0_S0_i)
        /*00d4*/ 	.word	0x00000000


	//----- nvinfo : EIATTR_MIN_STACK_SIZE
	.align		4
.L_35:
        /*00d8*/ 	.byte	0x04, 0x12
        /*00da*/ 	.short	(.L_37 - .L_36)
	.align		4
.L_36:
        /*00dc*/ 	.word	index@(_Z17matrixMul2ResultsILi32EEvPfS0_S0_i)
        /*00e0*/ 	.word	0x00000000


	//----- nvinfo : EIATTR_MIN_STACK_SIZE
	.align		4
.L_37:
        /*00e4*/ 	.byte	0x04, 0x12
        /*00e6*/ 	.short	(.L_39 - .L_38)
	.align		4
.L_38:
        /*00e8*/ 	.word	index@(_Z16matrixMul1ResultILi32EEvPfS0_S0_i)
        /*00ec*/ 	.word	0x00000000


	//----- nvinfo : EIATTR_MIN_STACK_SIZE
	.align		4
.L_39:
        /*00f0*/ 	.byte	0x04, 0x12
        /*00f2*/ 	.short	(.L_41 - .L_40)
	.align		4
.L_40:
        /*00f4*/ 	.word	index@(_Z17matrixMul6ResultsILi16EEvPfS0_S0_i)
        /*00f8*/ 	.word	0x00000000


	//----- nvinfo : EIATTR_MIN_STACK_SIZE
	.align		4
.L_41:
        /*00fc*/ 	.byte	0x04, 0x12
        /*00fe*/ 	.short	(.L_43 - .L_42)
	.align		4
.L_42:
        /*0100*/ 	.word	index@(_Z17matrixMul4ResultsILi16EEvPfS0_S0_i)
        /*0104*/ 	.word	0x00000000


	//----- nvinfo : EIATTR_MIN_STACK_SIZE
	.align		4
.L_43:
        /*0108*/ 	.byte	0x04, 0x12
        /*010a*/ 	.short	(.L_45 - .L_44)
	.align		4
.L_44:
        /*010c*/ 	.word	index@(_Z17matrixMul2ResultsILi16EEvPfS0_S0_i)
        /*0110*/ 	.word	0x00000000


	//----- nvinfo : EIATTR_MIN_STACK_SIZE
	.align		4
.L_45:
        /*0114*/ 	.byte	0x04, 0x12
        /*0116*/ 	.short	(.L_47 - .L_46)
	.align		4
.L_46:
        /*0118*/ 	.word	index@(_Z16matrixMul1ResultILi16EEvPfS0_S0_i)
        /*011c*/ 	.word	0x00000000
.L_47:


//--------------------- .nv.compat                --------------------------
	.section	.nv.compat,"",@"SHT_CUDA_COMPAT_INFO"
	.align	4
        /*0000*/ 	.byte	0x02, 0x09, 0x00, 0x00, 0x02, 0x02, 0x01, 0x00, 0x02, 0x05, 0x05, 0x00, 0x03, 0x07, 0x01, 0x01
        /*0010*/ 	.byte	0x02, 0x03, 0x00, 0x00, 0x02, 0x06, 0x01, 0x00, 0x04, 0x0b, 0x08, 0x00, 0x09, 0x00, 0x00, 0x00
        /*0020*/ 	.byte	0x00, 0x00, 0x00, 0x00


//--------------------- .nv.info._Z17matrixMul6ResultsILi32EEvPfS0_S0_i --------------------------
	.section	.nv.info._Z17matrixMul6ResultsILi32EEvPfS0_S0_i,"",@"SHT_CUDA_INFO"
	.sectionflags	@""
	.align	4


	//----- nvinfo : EIATTR_CUDA_API_VERSION
	.align		4
        /*0000*/ 	.byte	0x04, 0x37
        /*0002*/ 	.short	(.L_49 - .L_48)
.L_48:
        /*0004*/ 	.word	0x00000082


	//----- nvinfo : EIATTR_KPARAM_INFO
	.align		4
.L_49:
        /*0008*/ 	.byte	0x04, 0x17
        /*000a*/ 	.short	(.L_51 - .L_50)
.L_50:
        /*000c*/ 	.word	0x00000000
        /*0010*/ 	.short	0x0003
        /*0012*/ 	.short	0x0018
        /*0014*/ 	.byte	0x00, 0xf0, 0x11, 0x00


	//----- nvinfo : EIATTR_KPARAM_INFO
	.align		4
.L_51:
        /*0018*/ 	.byte	0x04, 0x17
        /*001a*/ 	.short	(.L_53 - .L_52)
.L_52:
        /*001c*/ 	.word	0x00000000
        /*0020*/ 	.short	0x0002
        /*0022*/ 	.short	0x0010
        /*0024*/ 	.byte	0x00, 0xf5, 0x21, 0x00


	//----- nvinfo : EIATTR_KPARAM_INFO
	.align		4
.L_53:
        /*0028*/ 	.byte	0x04, 0x17
        /*002a*/ 	.short	(.L_55 - .L_54)
.L_54:
        /*002c*/ 	.word	0x00000000
        /*0030*/ 	.short	0x0001
        /*0032*/ 	.short	0x0008
        /*0034*/ 	.byte	0x00, 0xf5, 0x21, 0x00


	//----- nvinfo : EIATTR_KPARAM_INFO
	.align		4
.L_55:
        /*0038*/ 	.byte	0x04, 0x17
        /*003a*/ 	.short	(.L_57 - .L_56)
.L_56:
        /*003c*/ 	.word	0x00000000
        /*0040*/ 	.short	0x0000
        /*0042*/ 	.short	0x0000
        /*0044*/ 	.byte	0x00, 0xf5, 0x21, 0x00


	//----- nvinfo : EIATTR_SPARSE_MMA_MASK
	.align		4
.L_57:
        /*0048*/ 	.byte	0x03, 0x50
        /*004a*/ 	.short	0x0000


	//----- nvinfo : EIATTR_MAXREG_COUNT
	.align		4
        /*004c*/ 	.byte	0x03, 0x1b
        /*004e*/ 	.short	0x00ff


	//----- nvinfo : EIATTR_NUM_BARRIERS
	.align		4
        /*0050*/ 	.byte	0x02, 0x4c
        /*0052*/ 	.byte	0x01
	.zero		1


	//----- nvinfo : EIATTR_MERCURY_ISA_VERSION
	.align		4
        /*0054*/ 	.byte	0x03, 0x5f
        /*0056*/ 	.short	0x0101


	//----- nvinfo : EIATTR_VRC_CTA_INIT_COUNT
	.align		4
        /*0058*/ 	.byte	0x02, 0x4a
	.zero		1
	.zero		1


	//----- nvinfo : EIATTR_EXIT_INSTR_OFFSETS
	.align		4
        /*005c*/ 	.byte	0x04, 0x1c
        /*005e*/ 	.short	(.L_59 - .L_58)


	//   ....[0]....
.L_58:
        /*0060*/ 	.word	0x00000dc0


	//   ....[1]....
        /*0064*/ 	.word	0x00000de0


	//----- nvinfo : EIATTR_CRS_STACK_SIZE
	.align		4
.L_59:
        /*0068*/ 	.byte	0x04, 0x1e
        /*006a*/ 	.short	(.L_61 - .L_60)
.L_60:
        /*006c*/ 	.word	0x00000000


	//----- nvinfo : EIATTR_CBANK_PARAM_SIZE
	.align		4
.L_61:
        /*0070*/ 	.byte	0x03, 0x19
        /*0072*/ 	.short	0x001c


	//----- nvinfo : EIATTR_PARAM_CBANK
	.align		4
        /*0074*/ 	.byte	0x04, 0x0a
        /*0076*/ 	.short	(.L_63 - .L_62)
	.align		4
.L_62:
        /*0078*/ 	.word	index@(.nv.constant0._Z17matrixMul6ResultsILi32EEvPfS0_S0_i)
        /*007c*/ 	.short	0x0380
        /*007e*/ 	.short	0x001c


	//----- nvinfo : EIATTR_SW_WAR
	.align		4
.L_63:
        /*0080*/ 	.byte	0x04, 0x36
        /*0082*/ 	.short	(.L_65 - .L_64)
.L_64:
        /*0084*/ 	.word	0x00000008
.L_65:


//--------------------- .nv.info._Z17matrixMul4ResultsILi32EEvPfS0_S0_i --------------------------
	.section	.nv.info._Z17matrixMul4ResultsILi32EEvPfS0_S0_i,"",@"SHT_CUDA_INFO"
	.sectionflags	@""
	.align	4


	//----- nvinfo : EIATTR_CUDA_API_VERSION
	.align		4
        /*0000*/ 	.byte	0x04, 0x37
        /*0002*/ 	.short	(.L_67 - .L_66)
.L_66:
        /*0004*/ 	.word	0x00000082


	//----- nvinfo : EIATTR_KPARAM_INFO
	.align		4
.L_67:
        /*0008*/ 	.byte	0x04, 0x17
        /*000a*/ 	.short	(.L_69 - .L_68)
.L_68:
        /*000c*/ 	.word	0x00000000
        /*0010*/ 	.short	0x0003
        /*0012*/ 	.short	0x0018
        /*0014*/ 	.byte	0x00, 0xf0, 0x11, 0x00


	//----- nvinfo : EIATTR_KPARAM_INFO
	.align		4
.L_69:
        /*0018*/ 	.byte	0x04, 0x17
        /*001a*/ 	.short	(.L_71 - .L_70)
.L_70:
        /*001c*/ 	.word	0x00000000
        /*0020*/ 	.short	0x0002
        /*0022*/ 	.short	0x0010
        /*0024*/ 	.byte	0x00, 0xf5, 0x21, 0x00


	//----- nvinfo : EIATTR_KPARAM_INFO
	.align		4
.L_71:
        /*0028*/ 	.byte	0x04, 0x17
        /*002a*/ 	.short	(.L_73 - .L_72)
.L_72:
        /*002c*/ 	.word	0x00000000
        /*0030*/ 	.short	0x0001
        /*0032*/ 	.short	0x0008
        /*0034*/ 	.byte	0x00, 0xf5, 0x21, 0x00


	//----- nvinfo : EIATTR_KPARAM_INFO
	.align		4
.L_73:
        /*0038*/ 	.byte	0x04, 0x17
        /*003a*/ 	.short	(.L_75 - .L_74)
.L_74:
        /*003c*/ 	.word	0x00000000
        /*0040*/ 	.short	0x0000
        /*0042*/ 	.short	0x0000
        /*0044*/ 	.byte	0x00, 0xf5, 0x21, 0x00


	//----- nvinfo : EIATTR_SPARSE_MMA_MASK
	.align		4
.L_75:
        /*0048*/ 	.byte	0x03, 0x50
        /*004a*/ 	.short	0x0000


	//----- nvinfo : EIATTR_MAXREG_COUNT
	.align		4
        /*004c*/ 	.byte	0x03, 0x1b
        /*004e*/ 	.short	0x00ff


	//----- nvinfo : EIATTR_NUM_BARRIERS
	.align		4
        /*0050*/ 	.byte	0x02, 0x4c
        /*0052*/ 	.byte	0x01
	.zero		1


	//----- nvinfo : EIATTR_MERCURY_ISA_VERSION
	.align		4
        /*0054*/ 	.byte	0x03, 0x5f
        /*0056*/ 	.short	0x0101


	//----- nvinfo : EIATTR_VRC_CTA_INIT_COUNT
	.align		4
        /*0058*/ 	.byte	0x02, 0x4a
	.zero		1
	.zero		1


	//----- nvinfo : EIATTR_EXIT_INSTR_OFFSETS
	.align		4
        /*005c*/ 	.byte	0x04, 0x1c
        /*005e*/ 	.short	(.L_77 - .L_76)


	//   ....[0]....
.L_76:
        /*0060*/ 	.word	0x000011b0


	//   ....[1]....
        /*0064*/ 	.word	0x00001240


	//----- nvinfo : EIATTR_CRS_STACK_SIZE
	.align		4
.L_77:
        /*0068*/ 	.byte	0x04, 0x1e
        /*006a*/ 	.short	(.L_79 - .L_78)
.L_78:
        /*006c*/ 	.word	0x00000000


	//----- nvinfo : EIATTR_CBANK_PARAM_SIZE
	.align		4
.L_79:
        /*0070*/ 	.byte	0x03, 0x19
        /*0072*/ 	.short	0x001c


	//----- nvinfo : EIATTR_PARAM_CBANK
	.align		4
        /*0074*/ 	.byte	0x04, 0x0a
        /*0076*/ 	.short	(.L_81 - .L_80)
	.align		4
.L_80:
        /*0078*/ 	.word	index@(.nv.constant0._Z17matrixMul4ResultsILi32EEvPfS0_S0_i)
        /*007c*/ 	.short	0x0380
        /*007e*/ 	.short	0x001c


	//----- nvinfo : EIATTR_SW_WAR
	.align		4
.L_81:
        /*0080*/ 	.byte	0x04, 0x36
        /*0082*/ 	.short	(.L_83 - .L_82)
.L_82:
        /*0084*/ 	.word	0x00000008
.L_83:


//--------------------- .nv.info._Z17matrixMul2ResultsILi32EEvPfS0_S0_i --------------------------
	.section	.nv.info._Z17matrixMul2ResultsILi32EEvPfS0_S0_i,"",@"SHT_CUDA_INFO"
	.sectionflags	@""
	.align	4


	//----- nvinfo : EIATTR_CUDA_API_VERSION
	.align		4
        /*0000*/ 	.byte	0x04, 0x37
        /*0002*/ 	.short	(.L_85 - .L_84)
.L_84:
        /*0004*/ 	.word	0x00000082


	//----- nvinfo : EIATTR_KPARAM_INFO
	.align		4
.L_85:
        /*0008*/ 	.byte	0x04, 0x17
        /*000a*/ 	.short	(.L_87 - .L_86)
.L_86:
        /*000c*/ 	.word	0x00000000
        /*0010*/ 	.short	0x0003
        /*0012*/ 	.short	0x0018
        /*0014*/ 	.byte	0x00, 0xf0, 0x11, 0x00


	//----- nvinfo : EIATTR_KPARAM_INFO
	.align		4
.L_87:
        /*0018*/ 	.byte	0x04, 0x17
        /*001a*/ 	.short	(.L_89 - .L_88)
.L_88:
        /*001c*/ 	.word	0x00000000
        /*0020*/ 	.short	0x0002
        /*0022*/ 	.short	0x0010
        /*0024*/ 	.byte	0x00, 0xf5, 0x21, 0x00


	//----- nvinfo : EIATTR_KPARAM_INFO
	.align		4
.L_89:
        /*0028*/ 	.byte	0x04, 0x17
        /*002a*/ 	.short	(.L_91 - .L_90)
.L_90:
        /*002c*/ 	.word	0x00000000
        /*0030*/ 	.short	0x0001
        /*0032*/ 	.short	0x0008
        /*0034*/ 	.byte	0x00, 0xf5, 0x21, 0x00


	//----- nvinfo : EIATTR_KPARAM_INFO
	.align		4
.L_91:
        /*0038*/ 	.byte	0x04, 0x17
        /*003a*/ 	.short	(.L_93 - .L_92)
.L_92:
        /*003c*/ 	.word	0x00000000
        /*0040*/ 	.short	0x0000
        /*0042*/ 	.short	0x0000
        /*0044*/ 	.byte	0x00, 0xf5, 0x21, 0x00


	//----- nvinfo : EIATTR_SPARSE_MMA_MASK
	.align		4
.L_93:
        /*0048*/ 	.byte	0x03, 0x50
        /*004a*/ 	.short	0x0000


	//----- nvinfo : EIATTR_MAXREG_COUNT
	.align		4
        /*004c*/ 	.byte	0x03, 0x1b
        /*004e*/ 	.short	0x00ff


	//----- nvinfo : EIATTR_NUM_BARRIERS
	.align		4
        /*0050*/ 	.byte	0x02, 0x4c
        /*0052*/ 	.byte	0x01
	.zero		1


	//----- nvinfo : EIATTR_MERCURY_ISA_VERSION
	.align		4
        /*0054*/ 	.byte	0x03, 0x5f
        /*0056*/ 	.short	0x0101


	//----- nvinfo : EIATTR_VRC_CTA_INIT_COUNT
	.align		4
        /*0058*/ 	.byte	0x02, 0x4a
	.zero		1
	.zero		1


	//----- nvinfo : EIATTR_EXIT_INSTR_OFFSETS
	.align		4
        /*005c*/ 	.byte	0x04, 0x1c
        /*005e*/ 	.short	(.L_95 - .L_94)


	//   ....[0]....
.L_94:
        /*0060*/ 	.word	0x00000b20


	//   ....[1]....
        /*0064*/ 	.word	0x00000bb0


	//----- nvinfo : EIATTR_CRS_STACK_SIZE
	.align		4
.L_95:
        /*0068*/ 	.byte	0x04, 0x1e
        /*006a*/ 	.short	(.L_97 - .L_96)
.L_96:
        /*006c*/ 	.word	0x00000000


	//----- nvinfo : EIATTR_CBANK_PARAM_SIZE
	.align		4
.L_97:
        /*0070*/ 	.byte	0x03, 0x19
        /*0072*/ 	.short	0x001c


	//----- nvinfo : EIATTR_PARAM_CBANK
	.align		4
        /*0074*/ 	.byte	0x04, 0x0a
        /*0076*/ 	.short	(.L_99 - .L_98)
	.align		4
.L_98:
        /*0078*/ 	.word	index@(.nv.constant0._Z17matrixMul2ResultsILi32EEvPfS0_S0_i)
        /*007c*/ 	.short	0x0380
        /*007e*/ 	.short	0x001c


	//----- nvinfo : EIATTR_SW_WAR
	.align		4
.L_99:
        /*0080*/ 	.byte	0x04, 0x36
        /*0082*/ 	.short	(.L_101 - .L_100)
.L_100:
        /*0084*/ 	.word	0x00000008
.L_101:


//--------------------- .nv.info._Z16matrixMul1ResultILi32EEvPfS0_S0_i --------------------------
	.section	.nv.info._Z16matrixMul1ResultILi32EEvPfS0_S0_i,"",@"SHT_CUDA_INFO"
	.sectionflags	@""
	.align	4


	//----- nvinfo : EIATTR_CUDA_API_VERSION
	.align		4
        /*0000*/ 	.byte	0x04, 0x37
        /*0002*/ 	.short	(.L_103 - .L_102)
.L_102:
        /*0004*/ 	.word	0x00000082


	//----- nvinfo : EIATTR_KPARAM_INFO
	.align		4
.L_103:
        /*0008*/ 	.byte	0x04, 0x17
        /*000a*/ 	.short	(.L_105 - .L_104)
.L_104:
        /*000c*/ 	.word	0x00000000
        /*0010*/ 	.short	0x0003
        /*0012*/ 	.short	0x0018
        /*0014*/ 	.byte	0x00, 0xf0, 0x11, 0x00


	//----- nvinfo : EIATTR_KPARAM_INFO
	.align		4
.L_105:
        /*0018*/ 	.byte	0x04, 0x17
        /*001a*/ 	.short	(.L_107 - .L_106)
.L_106:
        /*001c*/ 	.word	0x00000000
        /*0020*/ 	.short	0x0002
        /*0022*/ 	.short	0x0010
        /*0024*/ 	.byte	0x00, 0xf5, 0x21, 0x00


	//----- nvinfo : EIATTR_KPARAM_INFO
	.align		4
.L_107:
        /*0028*/ 	.byte	0x04, 0x17
        /*002a*/ 	.short	(.L_109 - .L_108)
.L_108:
        /*002c*/ 	.word	0x00000000
        /*0030*/ 	.short	0x0001
        /*0032*/ 	.short	0x0008
        /*0034*/ 	.byte	0x00, 0xf5, 0x21, 0x00


	//----- nvinfo : EIATTR_KPARAM_INFO
	.align		4
.L_109:
        /*0038*/ 	.byte	0x04, 0x17
        /*003a*/ 	.short	(.L_111 - .L_110)
.L_110:
        /*003c*/ 	.word	0x00000000
        /*0040*/ 	.short	0x0000
        /*0042*/ 	.short	0x0000
        /*0044*/ 	.byte	0x00, 0xf5, 0x21, 0x00


	//----- nvinfo : EIATTR_SPARSE_MMA_MASK
	.align		4
.L_111:
        /*0048*/ 	.byte	0x03, 0x50
        /*004a*/ 	.short	0x0000


	//----- nvinfo : EIATTR_MAXREG_COUNT
	.align		4
        /*004c*/ 	.byte	0x03, 0x1b
        /*004e*/ 	.short	0x00ff


	//----- nvinfo : EIATTR_NUM_BARRIERS
	.align		4
        /*0050*/ 	.byte	0x02, 0x4c
        /*0052*/ 	.byte	0x01
	.zero		1


	//----- nvinfo : EIATTR_MERCURY_ISA_VERSION
	.align		4
        /*0054*/ 	.byte	0x03, 0x5f
        /*0056*/ 	.short	0x0101


	//----- nvinfo : EIATTR_VRC_CTA_INIT_COUNT
	.align		4
        /*0058*/ 	.byte	0x02, 0x4a
	.zero		1
	.zero		1


	//----- nvinfo : EIATTR_EXIT_INSTR_OFFSETS
	.align		4
        /*005c*/ 	.byte	0x04, 0x1c
        /*005e*/ 	.short	(.L_113 - .L_112)


	//   ....[0]....
.L_112:
        /*0060*/ 	.word	0x00000800


	//   ....[1]....
        /*0064*/ 	.word	0x00000850


	//----- nvinfo : EIATTR_CBANK_PARAM_SIZE
	.align		4
.L_113:
        /*0068*/ 	.byte	0x03, 0x19
        /*006a*/ 	.short	0x001c


	//----- nvinfo : EIATTR_PARAM_CBANK
	.align		4
        /*006c*/ 	.byte	0x04, 0x0a
        /*006e*/ 	.short	(.L_115 - .L_114)
	.align		4
.L_114:
        /*0070*/ 	.word	index@(.nv.constant0._Z16matrixMul1ResultILi32EEvPfS0_S0_i)
        /*0074*/ 	.short	0x0380
        /*0076*/ 	.short	0x001c


	//----- nvinfo : EIATTR_SW_WAR
	.align		4
.L_115:
        /*0078*/ 	.byte	0x04, 0x36
        /*007a*/ 	.short	(.L_117 - .L_116)
.L_116:
        /*007c*/ 	.word	0x00000008
.L_117:


//--------------------- .nv.info._Z17matrixMul6ResultsILi16EEvPfS0_S0_i --------------------------
	.section	.nv.info._Z17matrixMul6ResultsILi16EEvPfS0_S0_i,"",@"SHT_CUDA_INFO"
	.sectionflags	@""
	.align	4


	//----- nvinfo : EIATTR_CUDA_API_VERSION
	.align		4
        /*0000*/ 	.byte	0x04, 0x37
        /*0002*/ 	.short	(.L_119 - .L_118)
.L_118:
        /*0004*/ 	.word	0x00000082


	//----- nvinfo : EIATTR_KPARAM_INFO
	.align		4
.L_119:
        /*0008*/ 	.byte	0x04, 0x17
        /*000a*/ 	.short	(.L_121 - .L_120)
.L_120:
        /*000c*/ 	.word	0x00000000
        /*0010*/ 	.short	0x0003
        /*0012*/ 	.short	0x0018
        /*0014*/ 	.byte	0x00, 0xf0, 0x11, 0x00


	//----- nvinfo : EIATTR_KPARAM_INFO
	.align		4
.L_121:
        /*0018*/ 	.byte	0x04, 0x17
        /*001a*/ 	.short	(.L_123 - .L_122)
.L_122:
        /*001c*/ 	.word	0x00000000
        /*0020*/ 	.short	0x0002
        /*0022*/ 	.short	0x0010
        /*0024*/ 	.byte	0x00, 0xf5, 0x21, 0x00


	//----- nvinfo : EIATTR_KPARAM_INFO
	.align		4
.L_123:
        /*0028*/ 	.byte	0x04, 0x17
        /*002a*/ 	.short	(.L_125 - .L_124)
.L_124:
        /*002c*/ 	.word	0x00000000
        /*0030*/ 	.short	0x0001
        /*0032*/ 	.short	0x0008
        /*0034*/ 	.byte	0x00, 0xf5, 0x21, 0x00


	//----- nvinfo : EIATTR_KPARAM_INFO
	.align		4
.L_125:
        /*0038*/ 	.byte	0x04, 0x17
        /*003a*/ 	.short	(.L_127 - .L_126)
.L_126:
        /*003c*/ 	.word	0x00000000
        /*0040*/ 	.short	0x0000
        /*0042*/ 	.short	0x0000
        /*0044*/ 	.byte	0x00, 0xf5, 0x21, 0x00


	//----- nvinfo : EIATTR_SPARSE_MMA_MASK
	.align		4
.L_127:
        /*0048*/ 	.byte	0x03, 0x50
        /*004a*/ 	.short	0x0000


	//----- nvinfo : EIATTR_MAXREG_COUNT
	.align		4
        /*004c*/ 	.byte	0x03, 0x1b
        /*004e*/ 	.short	0x00ff


	//----- nvinfo : EIATTR_NUM_BARRIERS
	.align		4
        /*0050*/ 	.byte	0x02, 0x4c
        /*0052*/ 	.byte	0x01
	.zero		1


	//----- nvinfo : EIATTR_MERCURY_ISA_VERSION
	.align		4
        /*0054*/ 	.byte	0x03, 0x5f
        /*0056*/ 	.short	0x0101


	//----- nvinfo : EIATTR_VRC_CTA_INIT_COUNT
	.align		4
        /*0058*/ 	.byte	0x02, 0x4a
	.zero		1
	.zero		1


	//----- nvinfo : EIATTR_EXIT_INSTR_OFFSETS
	.align		4
        /*005c*/ 	.byte	0x04, 0x1c
        /*005e*/ 	.short	(.L_129 - .L_128)


	//   ....[0]....
.L_128:
        /*0060*/ 	.word	0x000011c0


	//   ....[1]....
        /*0064*/ 	.word	0x000011e0


	//----- nvinfo : EIATTR_CRS_STACK_SIZE
	.align		4
.L_129:
        /*0068*/ 	.byte	0x04, 0x1e
        /*006a*/ 	.short	(.L_131 - .L_130)
.L_130:
        /*006c*/ 	.word	0x00000000


	//----- nvinfo : EIATTR_CBANK_PARAM_SIZE
	.align		4
.L_131:
        /*0070*/ 	.byte	0x03, 0x19
        /*0072*/ 	.short	0x001c


	//----- nvinfo : EIATTR_PARAM_CBANK
	.align		4
        /*0074*/ 	.byte	0x04, 0x0a
        /*0076*/ 	.short	(.L_133 - .L_132)
	.align		4
.L_132:
        /*0078*/ 	.word	index@(.nv.constant0._Z17matrixMul6ResultsILi16EEvPfS0_S0_i)
        /*007c*/ 	.short	0x0380
        /*007e*/ 	.short	0x001c


	//----- nvinfo : EIATTR_SW_WAR
	.align		4
.L_133:
        /*0080*/ 	.byte	0x04, 0x36
        /*0082*/ 	.short	(.L_135 - .L_134)
.L_134:
        /*0084*/ 	.word	0x00000008
.L_135:


//--------------------- .nv.info._Z17matrixMul4ResultsILi16EEvPfS0_S0_i --------------------------
	.section	.nv.info._Z17matrixMul4ResultsILi16EEvPfS0_S0_i,"",@"SHT_CUDA_INFO"
	.sectionflags	@""
	.align	4


	//----- nvinfo : EIATTR_CUDA_API_VERSION
	.align		4
        /*0000*/ 	.byte	0x04, 0x37
        /*0002*/ 	.short	(.L_137 - .L_136)
.L_136:
        /*0004*/ 	.word	0x00000082


	//----- nvinfo : EIATTR_KPARAM_INFO
	.align		4
.L_137:
        /*0008*/ 	.byte	0x04, 0x17
        /*000a*/ 	.short	(.L_139 - .L_138)
.L_138:
        /*000c*/ 	.word	0x00000000
        /*0010*/ 	.short	0x0003
        /*0012*/ 	.short	0x0018
        /*0014*/ 	.byte	0x00, 0xf0, 0x11, 0x00


	//----- nvinfo : EIATTR_KPARAM_INFO
	.align		4
.L_139:
        /*0018*/ 	.byte	0x04, 0x17
        /*001a*/ 	.short	(.L_141 - .L_140)
.L_140:
        /*001c*/ 	.word	0x00000000
        /*0020*/ 	.short	0x0002
        /*0022*/ 	.short	0x0010
        /*0024*/ 	.byte	0x00, 0xf5, 0x21, 0x00


	//----- nvinfo : EIATTR_KPARAM_INFO
	.align		4
.L_141:
        /*0028*/ 	.byte	0x04, 0x17
        /*002a*/ 	.short	(.L_143 - .L_142)
.L_142:
        /*002c*/ 	.word	0x00000000
        /*0030*/ 	.short	0x0001
        /*0032*/ 	.short	0x0008
        /*0034*/ 	.byte	0x00, 0xf5, 0x21, 0x00


	//----- nvinfo : EIATTR_KPARAM_INFO
	.align		4
.L_143:
        /*0038*/ 	.byte	0x04, 0x17
        /*003a*/ 	.short	(.L_145 - .L_144)
.L_144:
        /*003c*/ 	.word	0x00000000
        /*0040*/ 	.short	0x0000
        /*0042*/ 	.short	0x0000
        /*0044*/ 	.byte	0x00, 0xf5, 0x21, 0x00


	//----- nvinfo : EIATTR_SPARSE_MMA_MASK
	.align		4
.L_145:
        /*0048*/ 	.byte	0x03, 0x50
        /*004a*/ 	.short	0x0000


	//----- nvinfo : EIATTR_MAXREG_COUNT
	.align		4
        /*004c*/ 	.byte	0x03, 0x1b
        /*004e*/ 	.short	0x00ff


	//----- nvinfo : EIATTR_NUM_BARRIERS
	.align		4
        /*0050*/ 	.byte	0x02, 0x4c
        /*0052*/ 	.byte	0x01
	.zero		1


	//----- nvinfo : EIATTR_MERCURY_ISA_VERSION
	.align		4
        /*0054*/ 	.byte	0x03, 0x5f
        /*0056*/ 	.short	0x0101


	//----- nvinfo : EIATTR_VRC_CTA_INIT_COUNT
	.align		4
        /*0058*/ 	.byte	0x02, 0x4a
	.zero		1
	.zero		1


	//----- nvinfo : EIATTR_EXIT_INSTR_OFFSETS
	.align		4
        /*005c*/ 	.byte	0x04, 0x1c
        /*005e*/ 	.short	(.L_147 - .L_146)


	//   ....[0]....
.L_146:
        /*0060*/ 	.word	0x00000c30


	//   ....[1]....
        /*0064*/ 	.word	0x00000cc0


	//----- nvinfo : EIATTR_CRS_STACK_SIZE
	.align		4
.L_147:
        /*0068*/ 	.byte	0x04, 0x1e
        /*006a*/ 	.short	(.L_149 - .L_148)
.L_148:
        /*006c*/ 	.word	0x00000000


	//----- nvinfo : EIATTR_CBANK_PARAM_SIZE
	.align		4
.L_149:
        /*0070*/ 	.byte	0x03, 0x19
        /*0072*/ 	.short	0x001c


	//----- nvinfo : EIATTR_PARAM_CBANK
	.align		4
        /*0074*/ 	.byte	0x04, 0x0a
        /*0076*/ 	.short	(.L_151 - .L_150)
	.align		4
.L_150:
        /*0078*/ 	.word	index@(.nv.constant0._Z17matrixMul4ResultsILi16EEvPfS0_S0_i)
        /*007c*/ 	.short	0x0380
        /*007e*/ 	.short	0x001c


	//----- nvinfo : EIATTR_SW_WAR
	.align		4
.L_151:
        /*0080*/ 	.byte	0x04, 0x36
        /*0082*/ 	.short	(.L_153 - .L_152)
.L_152:
        /*0084*/ 	.word	0x00000008
.L_153:


//--------------------- .nv.info._Z17matrixMul2ResultsILi16EEvPfS0_S0_i --------------------------
	.section	.nv.info._Z17matrixMul2ResultsILi16EEvPfS0_S0_i,"",@"SHT_CUDA_INFO"
	.sectionflags	@""
	.align	4


	//----- nvinfo : EIATTR_CUDA_API_VERSION
	.align		4
        /*0000*/ 	.byte	0x04, 0x37
        /*0002*/ 	.short	(.L_155 - .L_154)
.L_154:
        /*0004*/ 	.word	0x00000082


	//----- nvinfo : EIATTR_KPARAM_INFO
	.align		4
.L_155:
        /*0008*/ 	.byte	0x04, 0x17
        /*000a*/ 	.short	(.L_157 - .L_156)
.L_156:
        /*000c*/ 	.word	0x00000000
        /*0010*/ 	.short	0x0003
        /*0012*/ 	.short	0x0018
        /*0014*/ 	.byte	0x00, 0xf0, 0x11, 0x00


	//----- nvinfo : EIATTR_KPARAM_INFO
	.align		4
.L_157:
        /*0018*/ 	.byte	0x04, 0x17
        /*001a*/ 	.short	(.L_159 - .L_158)
.L_158:
        /*001c*/ 	.word	0x00000000
        /*0020*/ 	.short	0x0002
        /*0022*/ 	.short	0x0010
        /*0024*/ 	.byte	0x00, 0xf5, 0x21, 0x00


	//----- nvinfo : EIATTR_KPARAM_INFO
	.align		4
.L_159:
        /*0028*/ 	.byte	0x04, 0x17
        /*002a*/ 	.short	(.L_161 - .L_160)
.L_160:
        /*002c*/ 	.word	0x00000000
        /*0030*/ 	.short	0x0001
        /*0032*/ 	.short	0x0008
        /*0034*/ 	.byte	0x00, 0xf5, 0x21, 0x00


	//----- nvinfo : EIATTR_KPARAM_INFO
	.align		4
.L_161:
        /*0038*/ 	.byte	0x04, 0x17
        /*003a*/ 	.short	(.L_163 - .L_162)
.L_162:
        /*003c*/ 	.word	0x00000000
        /*0040*/ 	.short	0x0000
        /*0042*/ 	.short	0x0000
        /*0044*/ 	.byte	0x00, 0xf5, 0x21, 0x00


	//----- nvinfo : EIATTR_SPARSE_MMA_MASK
	.align		4
.L_163:
        /*0048*/ 	.byte	0x03, 0x50
        /*004a*/ 	.short	0x0000


	//----- nvinfo : EIATTR_MAXREG_COUNT
	.align		4
        /*004c*/ 	.byte	0x03, 0x1b
        /*004e*/ 	.short	0x00ff


	//----- nvinfo : EIATTR_NUM_BARRIERS
	.align		4
        /*0050*/ 	.byte	0x02, 0x4c
        /*0052*/ 	.byte	0x01
	.zero		1


	//----- nvinfo : EIATTR_MERCURY_ISA_VERSION
	.align		4
        /*0054*/ 	.byte	0x03, 0x5f
        /*0056*/ 	.short	0x0101


	//----- nvinfo : EIATTR_VRC_CTA_INIT_COUNT
	.align		4
        /*0058*/ 	.byte	0x02, 0x4a
	.zero		1
	.zero		1


	//----- nvinfo : EIATTR_EXIT_INSTR_OFFSETS
	.align		4
        /*005c*/ 	.byte	0x04, 0x1c
        /*005e*/ 	.short	(.L_165 - .L_164)


	//   ....[0]....
.L_164:
        /*0060*/ 	.word	0x000007c0


	//   ....[1]....
        /*0064*/ 	.word	0x00000850


	//----- nvinfo : EIATTR_CRS_STACK_SIZE
	.align		4
.L_165:
        /*0068*/ 	.byte	0x04, 0x1e
        /*006a*/ 	.short	(.L_167 - .L_166)
.L_166:
        /*006c*/ 	.word	0x00000000


	//----- nvinfo : EIATTR_CBANK_PARAM_SIZE
	.align		4
.L_167:
        /*0070*/ 	.byte	0x03, 0x19
        /*0072*/ 	.short	0x001c


	//----- nvinfo : EIATTR_PARAM_CBANK
	.align		4
        /*0074*/ 	.byte	0x04, 0x0a
        /*0076*/ 	.short	(.L_169 - .L_168)
	.align		4
.L_168:
        /*0078*/ 	.word	index@(.nv.constant0._Z17matrixMul2ResultsILi16EEvPfS0_S0_i)
        /*007c*/ 	.short	0x0380
        /*007e*/ 	.short	0x001c


	//----- nvinfo : EIATTR_SW_WAR
	.align		4
.L_169:
        /*0080*/ 	.byte	0x04, 0x36
        /*0082*/ 	.short	(.L_171 - .L_170)
.L_170:
        /*0084*/ 	.word	0x00000008
.L_171:


//--------------------- .nv.info._Z16matrixMul1ResultILi16EEvPfS0_S0_i --------------------------
	.section	.nv.info._Z16matrixMul1ResultILi16EEvPfS0_S0_i,"",@"SHT_CUDA_INFO"
	.sectionflags	@""
	.align	4


	//----- nvinfo : EIATTR_CUDA_API_VERSION
	.align		4
        /*0000*/ 	.byte	0x04, 0x37
        /*0002*/ 	.short	(.L_173 - .L_172)
.L_172:
        /*0004*/ 	.word	0x00000082


	//----- nvinfo : EIATTR_KPARAM_INFO
	.align		4
.L_173:
        /*0008*/ 	.byte	0x04, 0x17
        /*000a*/ 	.short	(.L_175 - .L_174)
.L_174:
        /*000c*/ 	.word	0x00000000
        /*0010*/ 	.short	0x0003
        /*0012*/ 	.short	0x0018
        /*0014*/ 	.byte	0x00, 0xf0, 0x11, 0x00


	//----- nvinfo : EIATTR_KPARAM_INFO
	.align		4
.L_175:
        /*0018*/ 	.byte	0x04, 0x17
        /*001a*/ 	.short	(.L_177 - .L_176)
.L_176:
        /*001c*/ 	.word	0x00000000
        /*0020*/ 	.short	0x0002
        /*0022*/ 	.short	0x0010
        /*0024*/ 	.byte	0x00, 0xf5, 0x21, 0x00


	//----- nvinfo : EIATTR_KPARAM_INFO
	.align		4
.L_177:
        /*0028*/ 	.byte	0x04, 0x17
        /*002a*/ 	.short	(.L_179 - .L_178)
.L_178:
        /*002c*/ 	.word	0x00000000
        /*0030*/ 	.short	0x0001
        /*0032*/ 	.short	0x0008
        /*0034*/ 	.byte	0x00, 0xf5, 0x21, 0x00


	//----- nvinfo : EIATTR_KPARAM_INFO
	.align		4
.L_179:
        /*0038*/ 	.byte	0x04, 0x17
        /*003a*/ 	.short	(.L_181 - .L_180)
.L_180:
        /*003c*/ 	.word	0x00000000
        /*0040*/ 	.short	0x0000
        /*0042*/ 	.short	0x0000
        /*0044*/ 	.byte	0x00, 0xf5, 0x21, 0x00


	//----- nvinfo : EIATTR_SPARSE_MMA_MASK
	.align		4
.L_181:
        /*0048*/ 	.byte	0x03, 0x50
        /*004a*/ 	.short	0x0000


	//----- nvinfo : EIATTR_MAXREG_COUNT
	.align		4
        /*004c*/ 	.byte	0x03, 0x1b
        /*004e*/ 	.short	0x00ff


	//----- nvinfo : EIATTR_NUM_BARRIERS
	.align		4
        /*0050*/ 	.byte	0x02, 0x4c
        /*0052*/ 	.byte	0x01
	.zero		1


	//----- nvinfo : EIATTR_MERCURY_ISA_VERSION
	.align		4
        /*0054*/ 	.byte	0x03, 0x5f
        /*0056*/ 	.short	0x0101


	//----- nvinfo : EIATTR_VRC_CTA_INIT_COUNT
	.align		4
        /*0058*/ 	.byte	0x02, 0x4a
	.zero		1
	.zero		1


	//----- nvinfo : EIATTR_EXIT_INSTR_OFFSETS
	.align		4
        /*005c*/ 	.byte	0x04, 0x1c
        /*005e*/ 	.short	(.L_183 - .L_182)


	//   ....[0]....
.L_182:
        /*0060*/ 	.word	0x000005c0


	//   ....[1]....
        /*0064*/ 	.word	0x00000610


	//----- nvinfo : EIATTR_CBANK_PARAM_SIZE
	.align		4
.L_183:
        /*0068*/ 	.byte	0x03, 0x19
        /*006a*/ 	.short	0x001c


	//----- nvinfo : EIATTR_PARAM_CBANK
	.align		4
        /*006c*/ 	.byte	0x04, 0x0a
        /*006e*/ 	.short	(.L_185 - .L_184)
	.align		4
.L_184:
        /*0070*/ 	.word	index@(.nv.constant0._Z16matrixMul1ResultILi16EEvPfS0_S0_i)
        /*0074*/ 	.short	0x0380
        /*0076*/ 	.short	0x001c


	//----- nvinfo : EIATTR_SW_WAR
	.align		4
.L_185:
        /*0078*/ 	.byte	0x04, 0x36
        /*007a*/ 	.short	(.L_187 - .L_186)
.L_186:
        /*007c*/ 	.word	0x00000008
.L_187:


//--------------------- .nv.callgraph             --------------------------
	.section	.nv.callgraph,"",@"SHT_CUDA_CALLGRAPH"
	.align	4
	.sectionentsize	8
	.align		4
        /*0000*/ 	.word	0x00000000
	.align		4
        /*0004*/ 	.word	0xffffffff
	.align		4
        /*0008*/ 	.word	0x00000000
	.align		4
        /*000c*/ 	.word	0xfffffffe
	.align		4
        /*0010*/ 	.word	0x00000000
	.align		4
        /*0014*/ 	.word	0xfffffffd
	.align		4
        /*0018*/ 	.word	0x00000000
	.align		4
        /*001c*/ 	.word	0xfffffffc


//--------------------- .text._Z17matrixMul6ResultsILi32EEvPfS0_S0_i --------------------------
	.section	.text._Z17matrixMul6ResultsILi32EEvPfS0_S0_i,"ax",@progbits
	.align	128
        .global         _Z17matrixMul6ResultsILi32EEvPfS0_S0_i
        .type           _Z17matrixMul6ResultsILi32EEvPfS0_S0_i,@function
        .size           _Z17matrixMul6ResultsILi32EEvPfS0_S0_i,(.L_x_59 - _Z17matrixMul6ResultsILi32EEvPfS0_S0_i)
        .other          _Z17matrixMul6ResultsILi32EEvPfS0_S0_i,@"STO_CUDA_ENTRY STV_DEFAULT"
_Z17matrixMul6ResultsILi32EEvPfS0_S0_i:
.text._Z17matrixMul6ResultsILi32EEvPfS0_S0_i:
[----:B------:R-:W-:Y:S01]  /*0000*/  LDC R1, c[0x0][0x37c] ;  /* 0x0000df00ff017b82 */ /* 0x000fe20000000800 */
[----:B------:R-:W0:Y:S01]  /*0010*/  LDCU UR4, c[0x0][0x398] ;  /* 0x00007300ff0477ac */ /* 0x000e220008000800 */
[----:B------:R-:W1:Y:S06]  /*0020*/  S2R R4, SR_TID.Y ;  /* 0x0000000000047919 */ /* 0x000e6c0000002200 */
[----:B------:R-:W1:Y:S01]  /*0030*/  LDC R5, c[0x0][0x364] ;  /* 0x0000d900ff057b82 */ /* 0x000e620000000800 */
[----:B------:R-:W-:Y:S01]  /*0040*/  HFMA2 R27, -RZ, RZ, 0, 0 ;  /* 0x00000000ff1b7431 */ /* 0x000fe200000001ff */
[----:B------:R-:W2:Y:S01]  /*0050*/  LDCU.64 UR6, c[0x0][0x358] ;  /* 0x00006b00ff0677ac */ /* 0x000ea20008000a00 */
[----:B------:R-:W3:Y:S01]  /*0060*/  S2R R3, SR_TID.X ;  /* 0x0000000000037919 */ /* 0x000ee20000002100 */
[----:B------:R-:W-:Y:S01]  /*0070*/  HFMA2 R23, -RZ, RZ, 0, 0 ;  /* 0x00000000ff177431 */ /* 0x000fe200000001ff */
[----:B------:R-:W-:-:S02]  /*0080*/  MOV R29, RZ ;  /* 0x000000ff001d7202 */ /* 0x000fc40000000f00 */
[----:B------:R-:W-:Y:S02]  /*0090*/  CS2R R20, SRZ ;  /* 0x0000000000147805 */ /* 0x000fe4000001ff00 */
[----:B------:R-:W-:Y:S01]  /*00a0*/  MOV R25, RZ ;  /* 0x000000ff00197202 */ /* 0x000fe20000000f00 */
[----:B------:R-:W-:Y:S01]  /*00b0*/  S2UR UR5, SR_CTAID.X ;  /* 0x00000000000579c3 */ /* 0x000fe20000002500 */
[----:B0-----:R-:W-:-:S07]  /*00c0*/  MOV R2, UR4 ;  /* 0x0000000400027c02 */ /* 0x001fce0008000f00 */
[----:B------:R-:W1:Y:S01]  /*00d0*/  S2UR UR4, SR_CTAID.Y ;  /* 0x00000000000479c3 */ /* 0x000e620000002600 */
[----:B------:R-:W-:-:S05]  /*00e0*/  I2FP.F32.S32 R0, R2 ;  /* 0x0000000200007245 */ /* 0x000fca0000201400 */
[----:B------:R-:W-:Y:S02]  /*00f0*/  FMUL R0, R0, 0.03125 ;  /* 0x3d00000000007820 */ /* 0x000fe40000400000 */
[----:B------:R-:W3:Y:S04]  /*0100*/  LDC R6, c[0x0][0x360] ;  /* 0x0000d800ff067b82 */ /* 0x000ee80000000800 */
[----:B------:R-:W0:Y:S01]  /*0110*/  FRND.CEIL R0, R0 ;  /* 0x0000000000007307 */ /* 0x000e220000209000 */
[----:B-1----:R-:W-:Y:S01]  /*0120*/  IMAD R5, R5, UR4, R4 ;  /* 0x0000000405057c24 */ /* 0x002fe2000f8e0204 */
[----:B0-----:R-:W-:-:S04]  /*0130*/  FSETP.GT.AND P0, PT, R0, RZ, PT ;  /* 0x000000ff0000720b */ /* 0x001fc80003f04000 */
[----:B------:R-:W-:Y:S01]  /*0140*/  SHF.L.U32 R5, R5, 0x1, RZ ;  /* 0x0000000105057819 */ /* 0x000fe200000006ff */
[----:B---3--:R-:W-:-:S04]  /*0150*/  IMAD R7, R6, UR5, R3 ;  /* 0x0000000506077c24 */ /* 0x008fc8000f8e0203 */
[----:B------:R-:W-:-:S04]  /*0160*/  IMAD R7, R7, 0x3, RZ ;  /* 0x0000000307077824 */ /* 0x000fc800078e02ff */
[----:B--2---:R-:W-:Y:S05]  /*0170*/  @!P0 BRA `(.L_x_0) ;  /* 0x0000000800788947 */ /* 0x004fea0003800000 */
[----:B------:R-:W0:Y:S01]  /*0180*/  S2R R11, SR_CgaCtaId ;  /* 0x00000000000b7919 */ /* 0x000e220000008800 */
[----:B------:R-:W-:Y:S02]  /*0190*/  MOV R2, 0x400 ;  /* 0x0000040000027802 */ /* 0x000fe40000000f00 */
[----:B------:R-:W-:Y:S02]  /*01a0*/  CS2R R20, SRZ ;  /* 0x0000000000147805 */ /* 0x000fe4000001ff00 */
[----:B------:R-:W-:Y:S02]  /*01b0*/  MOV R25, RZ ;  /* 0x000000ff00197202 */ /* 0x000fe40000000f00 */
[----:B------:R-:W-:Y:S02]  /*01c0*/  IADD3 R6, PT, PT, R2, 0x2000, RZ ;  /* 0x0000200002067810 */ /* 0x000fe40007ffe0ff */
[----:B------:R-:W-:Y:S02]  /*01d0*/  MOV R23, RZ ;  /* 0x000000ff00177202 */ /* 0x000fe40000000f00 */
[----:B------:R-:W-:-:S02]  /*01e0*/  MOV R29, RZ ;  /* 0x000000ff001d7202 */ /* 0x000fc40000000f00 */
[----:B------:R-:W-:Y:S02]  /*01f0*/  MOV R27, RZ ;  /* 0x000000ff001b7202 */ /* 0x000fe40000000f00 */
[C---:B0-----:R-:W-:Y:S02]  /*0200*/  LEA R9, R11.reuse, R2, 0x18 ;  /* 0x000000020b097211 */ /* 0x041fe400078ec0ff */
[----:B------:R-:W-:Y:S02]  /*0210*/  LEA R11, R11, R6, 0x18 ;  /* 0x000000060b0b7211 */ /* 0x000fe400078ec0ff */
[C---:B------:R-:W-:Y:S02]  /*0220*/  LEA R16, R4.reuse, R9, 0x8 ;  /* 0x0000000904107211 */ /* 0x040fe400078e40ff */
[----:B------:R-:W-:Y:S01]  /*0230*/  MOV R6, RZ ;  /* 0x000000ff00067202 */ /* 0x000fe20000000f00 */
[----:B------:R-:W-:Y:S01]  /*0240*/  IMAD R2, R4, 0x180, R11 ;  /* 0x0000018004027824 */ /* 0x000fe200078e020b */
[----:B------:R-:W-:-:S03]  /*0250*/  LEA R16, R3, R16, 0x2 ;  /* 0x0000001003107211 */ /* 0x000fc600078e10ff */
[----:B------:R-:W-:-:S07]  /*0260*/  IMAD R17, R3, 0xc, R2 ;  /* 0x0000000c03117824 */ /* 0x000fce00078e0202 */
.L_x_8:
[----:B------:R-:W0:Y:S01]  /*0270*/  LDC R2, c[0x0][0x398] ;  /* 0x0000e600ff027b82 */ /* 0x000e220000000800 */
[----:B------:R-:W-:Y:S01]  /*0280*/  IMAD R10, R6, 0x20, R3 ;  /* 0x00000020060a7824 */ /* 0x000fe200078e0203 */
[----:B------:R-:W-:Y:S04]  /*0290*/  BSSY.RECONVERGENT B0, `(.L_x_1) ;  /* 0x0000012000007945 */ /* 0x000fe80003800200 */
[----:B------:R-:W-:-:S04]  /*02a0*/  VIMNMX R9, PT, PT, R5, R10, !PT ;  /* 0x0000000a05097248 */ /* 0x000fc80007fe0100 */
[----:B0-----:R-:W-:-:S13]  /*02b0*/  ISETP.GE.AND P0, PT, R9, R2, PT ;  /* 0x000000020900720c */ /* 0x001fda0003f06270 */
[----:B------:R-:W-:Y:S05]  /*02c0*/  @P0 BRA `(.L_x_2) ;  /* 0x0000000000300947 */ /* 0x000fea0003800000 */
[----:B------:R-:W0:Y:S01]  /*02d0*/  LDC.64 R8, c[0x0][0x380] ;  /* 0x0000e000ff087b82 */ /* 0x000e220000000a00 */
[----:B------:R-:W-:-:S04]  /*02e0*/  IADD3 R11, PT, PT, R5, 0x1, RZ ;  /* 0x00000001050b7810 */ /* 0x000fc80007ffe0ff */
[-C--:B------:R-:W-:Y:S01]  /*02f0*/  ISETP.GE.AND P0, PT, R11, R2.reuse, PT ;  /* 0x000000020b00720c */ /* 0x080fe20003f06270 */
[----:B------:R-:W-:-:S04]  /*0300*/  IMAD R11, R5, R2, R10 ;  /* 0x00000002050b7224 */ /* 0x000fc800078e020a */
[----:B0-----:R-:W-:-:S08]  /*0310*/  IMAD.WIDE R8, R11, 0x4, R8 ;  /* 0x000000040b087825 */ /* 0x001fd000078e0208 */
[----:B------:R-:W-:Y:S02]  /*0320*/  @!P0 IMAD.WIDE R10, R2, 0x4, R8 ;  /* 0x00000004020a8825 */ /* 0x000fe400078e0208 */
[----:B------:R-:W2:Y:S04]  /*0330*/  LDG.E R9, desc[UR6][R8.64] ;  /* 0x0000000608097981 */ /* 0x000ea8000c1e1900 */
[----:B------:R-:W3:Y:S04]  /*0340*/  @!P0 LDG.E R11, desc[UR6][R10.64] ;  /* 0x000000060a0b8981 */ /* 0x000ee8000c1e1900 */
[----:B--2---:R0:W-:Y:S04]  /*0350*/  STS [R16], R9 ;  /* 0x0000000910007388 */ /* 0x0041e80000000800 */
[----:B---3--:R0:W-:Y:S04]  /*0360*/  @!P0 STS [R16+0x80], R11 ;  /* 0x0000800b10008388 */ /* 0x0081e80000000800 */
[----:B------:R0:W-:Y:S01]  /*0370*/  @P0 STS [R16+0x80], RZ ;  /* 0x000080ff10000388 */ /* 0x0001e20000000800 */
[----:B------:R-:W-:Y:S05]  /*0380*/  BRA `(.L_x_3) ;  /* 0x0000000000087947 */ /* 0x000fea0003800000 */
.L_x_2:
[----:B------:R1:W-:Y:S04]  /*0390*/  STS [R16], RZ ;  /* 0x000000ff10007388 */ /* 0x0003e80000000800 */
[----:B------:R1:W-:Y:S02]  /*03a0*/  STS [R16+0x80], RZ ;  /* 0x000080ff10007388 */ /* 0x0003e40000000800 */
.L_x_3:
[----:B------:R-:W-:Y:S05]  /*03b0*/  BSYNC.RECONVERGENT B0 ;  /* 0x0000000000007941 */ /* 0x000fea0003800200 */
.L_x_1:
[----:B------:R-:W-:Y:S01]  /*03c0*/  LEA R10, R6, R4, 0x5 ;  /* 0x00000004060a7211 */ /* 0x000fe200078e28ff */
[----:B------:R-:W-:Y:S03]  /*03d0*/  BSSY.RECONVERGENT B0, `(.L_x_4) ;  /* 0x0000017000007945 */ /* 0x000fe60003800200 */
[----:B0-----:R-:W-:-:S04]  /*03e0*/  VIMNMX R9, PT, PT, R7, R10, !PT ;  /* 0x0000000a07097248 */ /* 0x001fc80007fe0100 */
[----:B------:R-:W-:-:S13]  /*03f0*/  ISETP.GE.AND P0, PT, R9, R2, PT ;  /* 0x000000020900720c */ /* 0x000fda0003f06270 */
[----:B------:R-:W-:Y:S05]  /*0400*/  @P0 BRA `(.L_x_5) ;  /* 0x0000000000400947 */ /* 0x000fea0003800000 */
[----:B------:R-:W0:Y:S01]  /*0410*/  LDC.64 R8, c[0x0][0x388] ;  /* 0x0000e200ff087b82 */ /* 0x000e220000000a00 */
[C---:B------:R-:W-:Y:S01]  /*0420*/  IADD3 R13, PT, PT, R7.reuse, 0x2, RZ ;  /* 0x00000002070d7810 */ /* 0x040fe20007ffe0ff */
[----:B------:R-:W-:Y:S01]  /*0430*/  HFMA2 R12, -RZ, RZ, 0, 0 ;  /* 0x00000000ff0c7431 */ /* 0x000fe200000001ff */
[----:B------:R-:W-:Y:S02]  /*0440*/  IADD3 R11, PT, PT, R7, 0x1, RZ ;  /* 0x00000001070b7810 */ /* 0x000fe40007ffe0ff */
[-C--:B------:R-:W-:Y:S02]  /*0450*/  ISETP.GE.AND P1, PT, R13, R2.reuse, PT ;  /* 0x000000020d00720c */ /* 0x080fe40003f26270 */
[-C--:B------:R-:W-:Y:S01]  /*0460*/  ISETP.GE.AND P0, PT, R11, R2.reuse, PT ;  /* 0x000000020b00720c */ /* 0x080fe20003f06270 */
[----:B------:R-:W-:-:S04]  /*0470*/  IMAD R11, R10, R2, R7 ;  /* 0x000000020a0b7224 */ /* 0x000fc800078e0207 */
[----:B0-----:R-:W-:-:S06]  /*0480*/  IMAD.WIDE R8, R11, 0x4, R8 ;  /* 0x000000040b087825 */ /* 0x001fcc00078e0208 */
[----:B------:R-:W2:Y:S04]  /*0490*/  @!P1 LDG.E R14, desc[UR6][R8.64+0x8] ;  /* 0x00000806080e9981 */ /* 0x000ea8000c1e1900 */
[----:B------:R-:W3:Y:S04]  /*04a0*/  LDG.E R10, desc[UR6][R8.64] ;  /* 0x00000006080a7981 */ /* 0x000ee8000c1e1900 */
[----:B------:R-:W4:Y:S04]  /*04b0*/  @!P0 LDG.E R12, desc[UR6][R8.64+0x4] ;  /* 0x00000406080c8981 */ /* 0x000f28000c1e1900 */
[----:B--2---:R2:W-:Y:S04]  /*04c0*/  @!P1 STS [R17+0x8], R14 ;  /* 0x0000080e11009388 */ /* 0x0045e80000000800 */
[----:B---3--:R2:W-:Y:S04]  /*04d0*/  STS [R17], R10 ;  /* 0x0000000a11007388 */ /* 0x0085e80000000800 */
[----:B----4-:R2:W-:Y:S04]  /*04e0*/  STS [R17+0x4], R12 ;  /* 0x0000040c11007388 */ /* 0x0105e80000000800 */
[----:B------:R2:W-:Y:S01]  /*04f0*/  @P1 STS [R17+0x8], RZ ;  /* 0x000008ff11001388 */ /* 0x0005e20000000800 */
[----:B------:R-:W-:Y:S05]  /*0500*/  BRA `(.L_x_6) ;  /* 0x00000000000c7947 */ /* 0x000fea0003800000 */
.L_x_5:
[----:B------:R0:W-:Y:S04]  /*0510*/  STS [R17], RZ ;  /* 0x000000ff11007388 */ /* 0x0001e80000000800 */
[----:B------:R0:W-:Y:S04]  /*0520*/  STS [R17+0x4], RZ ;  /* 0x000004ff11007388 */ /* 0x0001e80000000800 */
[----:B------:R0:W-:Y:S02]  /*0530*/  STS [R17+0x8], RZ ;  /* 0x000008ff11007388 */ /* 0x0001e40000000800 */
.L_x_6:
[----:B------:R-:W-:Y:S05]  /*0540*/  BSYNC.RECONVERGENT B0 ;  /* 0x0000000000007941 */ /* 0x000fea0003800200 */
.L_x_4:
[----:B------:R-:W3:Y:S01]  /*0550*/  S2R R9, SR_CgaCtaId ;  /* 0x0000000000097919 */ /* 0x000ee20000008800 */
[----:B------:R-:W-:Y:S01]  /*0560*/  MOV R8, 0x400 ;  /* 0x0000040000087802 */ /* 0x000fe20000000f00 */
[----:B------:R-:W-:Y:S01]  /*0570*/  UMOV UR4, 0x80 ;  /* 0x0000008000047882 */ /* 0x000fe20000000000 */
[----:B------:R-:W-:Y:S02]  /*0580*/  BAR.SYNC.DEFER_BLOCKING 0x0 ;  /* 0x0000000000007b1d */ /* 0x000fe40000010000 */
[----:B--2---:R-:W-:-:S04]  /*0590*/  IADD3 R10, PT, PT, R8, 0x2000, RZ ;  /* 0x00002000080a7810 */ /* 0x004fc80007ffe0ff */
[C---:B---3--:R-:W-:Y:S02]  /*05a0*/  LEA R10, R9.reuse, R10, 0x18 ;  /* 0x0000000a090a7211 */ /* 0x048fe400078ec0ff */
[----:B------:R-:W-:-:S03]  /*05b0*/  LEA R11, R9, R8, 0x18 ;  /* 0x00000008090b7211 */ /* 0x000fc600078ec0ff */
[----:B------:R-:W-:Y:S01]  /*05c0*/  IMAD R19, R3, 0xc, R10 ;  /* 0x0000000c03137824 */ /* 0x000fe200078e020a */
[----:B------:R-:W-:-:S04]  /*05d0*/  LEA R11, R4, R11, 0x8 ;  /* 0x0000000b040b7211 */ /* 0x000fc800078e40ff */
[----:B------:R-:W-:Y:S01]  /*05e0*/  IADD3 R19, PT, PT, R19, 0x600, RZ ;  /* 0x0000060013137810 */ /* 0x000fe20007ffe0ff */
[----:B------:R-:W-:-:S07]  /*05f0*/  VIADD R18, R11, 0x80 ;  /* 0x000000800b127836 */ /* 0x000fce0000000000 */
.L_x_7:
[----:B------:R-:W-:Y:S01]  /*0600*/  LDS.128 R12, [R18+-0x80] ;  /* 0xffff8000120c7984 */ /* 0x000fe20000000c00 */
[----:B------:R-:W-:-:S03]  /*0610*/  UIADD3 UR4, UPT, UPT, UR4, 0x20, URZ ;  /* 0x0000002004047890 */ /* 0x000fc6000fffe0ff */
[----:B------:R-:W2:Y:S01]  /*0620*/  LDS R24, [R19+-0x5fc] ;  /* 0xfffa040013187984 */ /* 0x000ea20000000800 */
[----:B------:R-:W-:-:S03]  /*0630*/  UISETP.NE.AND UP0, UPT, UR4, 0x100, UPT ;  /* 0x000001000400788c */ /* 0x000fc6000bf05270 */
[----:B------:R-:W3:Y:S04]  /*0640*/  LDS.128 R8, [R18] ;  /* 0x0000000012087984 */ /* 0x000ee80000000c00 */
[----:B------:R-:W4:Y:S04]  /*0650*/  LDS R26, [R19+-0x600] ;  /* 0xfffa0000131a7984 */ /* 0x000f280000000800 */
[----:B------:R-:W5:Y:S01]  /*0660*/  LDS R22, [R19+-0x5f8] ;  /* 0xfffa080013167984 */ /* 0x000f620000000800 */
[-C--:B--2---:R-:W-:Y:S01]  /*0670*/  FFMA R29, R12, R24.reuse, R29 ;  /* 0x000000180c1d7223 */ /* 0x084fe2000000001d */
[----:B---3--:R-:W-:-:S02]  /*0680*/  FFMA R24, R8, R24, R23 ;  /* 0x0000001808187223 */ /* 0x008fc40000000017 */
[----:B------:R-:W2:Y:S01]  /*0690*/  LDS R23, [R19+-0x480] ;  /* 0xfffb800013177984 */ /* 0x000ea20000000800 */
[-C--:B----4-:R-:W-:Y:S01]  /*06a0*/  FFMA R28, R12, R26.reuse, R27 ;  /* 0x0000001a0c1c7223 */ /* 0x090fe2000000001b */
[----:B------:R-:W-:Y:S02]  /*06b0*/  FFMA R26, R8, R26, R21 ;  /* 0x0000001a081a7223 */ /* 0x000fe40000000015 */
[----:B------:R-:W-:Y:S01]  /*06c0*/  LDS R27, [R19+-0x478] ;  /* 0xfffb8800131b7984 */ /* 0x000fe20000000800 */
[-C--:B-----5:R-:W-:Y:S01]  /*06d0*/  FFMA R12, R12, R22.reuse, R20 ;  /* 0x000000160c0c7223 */ /* 0x0a0fe20000000014 */
[----:B------:R-:W-:Y:S02]  /*06e0*/  FFMA R22, R8, R22, R25 ;  /* 0x0000001608167223 */ /* 0x000fe40000000019 */
[----:B------:R-:W3:Y:S04]  /*06f0*/  LDS R20, [R19+-0x47c] ;  /* 0xfffb840013147984 */ /* 0x000ee80000000800 */
[----:B------:R-:W4:Y:S01]  /*0700*/  LDS R25, [R19+-0x300] ;  /* 0xfffd000013197984 */ /* 0x000f220000000800 */
[C---:B--2---:R-:W-:Y:S01]  /*0710*/  FFMA R8, R23.reuse, R13, R28 ;  /* 0x0000000d17087223 */ /* 0x044fe2000000001c */
[----:B------:R-:W-:Y:S01]  /*0720*/  FFMA R23, R23, R9, R26 ;  /* 0x0000000917177223 */ /* 0x000fe2000000001a */
[C---:B---3--:R-:W-:Y:S01]  /*0730*/  FFMA R29, R20.reuse, R13, R29 ;  /* 0x0000000d141d7223 */ /* 0x048fe2000000001d */
[----:B------:R-:W-:Y:S01]  /*0740*/  FFMA R21, R20, R9, R24 ;  /* 0x0000000914157223 */ /* 0x000fe20000000018 */
[----:B------:R-:W-:Y:S01]  /*0750*/  FFMA R13, R27, R13, R12 ;  /* 0x0000000d1b0d7223 */ /* 0x000fe2000000000c */
[----:B------:R-:W2:Y:S01]  /*0760*/  LDS R20, [R19+-0x2f8] ;  /* 0xfffd080013147984 */ /* 0x000ea20000000800 */
[----:B----4-:R-:W-:Y:S01]  /*0770*/  FFMA R26, R25, R10, R23 ;  /* 0x0000000a191a7223 */ /* 0x010fe20000000017 */
[----:B------:R-:W-:Y:S01]  /*0780*/  FFMA R9, R27, R9, R22 ;  /* 0x000000091b097223 */ /* 0x000fe20000000016 */
[-C--:B------:R-:W-:Y:S01]  /*0790*/  FFMA R8, R25, R14.reuse, R8 ;  /* 0x0000000e19087223 */ /* 0x080fe20000000008 */
[----:B------:R-:W3:Y:S04]  /*07a0*/  LDS R12, [R19+-0x2fc] ;  /* 0xfffd0400130c7984 */ /* 0x000ee80000000800 */
[----:B------:R-:W4:Y:S04]  /*07b0*/  LDS R23, [R19+-0x180] ;  /* 0xfffe800013177984 */ /* 0x000f280000000800 */
[----:B------:R-:W5:Y:S04]  /*07c0*/  LDS R24, [R19+-0x17c] ;  /* 0xfffe840013187984 */ /* 0x000f680000000800 */
[----:B------:R-:W0:Y:S04]  /*07d0*/  LDS R22, [R19+-0x178] ;  /* 0xfffe880013167984 */ /* 0x000e280000000800 */
[----:B------:R-:W-:Y:S01]  /*07e0*/  LDS R27, [R19] ;  /* 0x00000000131b7984 */ /* 0x000fe20000000800 */
[C---:B--2---:R-:W-:Y:S01]  /*07f0*/  FFMA R13, R20.reuse, R14, R13 ;  /* 0x0000000e140d7223 */ /* 0x044fe2000000000d */
[----:B------:R-:W-:-:S02]  /*0800*/  FFMA R9, R20, R10, R9 ;  /* 0x0000000a14097223 */ /* 0x000fc40000000009 */
[----:B------:R-:W-:Y:S01]  /*0810*/  LDS R20, [R19+0x4] ;  /* 0x0000040013147984 */ /* 0x000fe20000000800 */
[C---:B---3--:R-:W-:Y:S01]  /*0820*/  FFMA R25, R12.reuse, R14, R29 ;  /* 0x0000000e0c197223 */ /* 0x048fe2000000001d */
[----:B------:R-:W-:Y:S01]  /*0830*/  FFMA R21, R12, R10, R21 ;  /* 0x0000000a0c157223 */ /* 0x000fe20000000015 */
[C---:B----4-:R-:W-:Y:S01]  /*0840*/  FFMA R29, R23.reuse, R15, R8 ;  /* 0x0000000f171d7223 */ /* 0x050fe20000000008 */
[----:B------:R-:W-:Y:S01]  /*0850*/  FFMA R23, R23, R11, R26 ;  /* 0x0000000b17177223 */ /* 0x000fe2000000001a */
[C---:B-----5:R-:W-:Y:S01]  /*0860*/  FFMA R8, R24.reuse, R15, R25 ;  /* 0x0000000f18087223 */ /* 0x060fe20000000019 */
[----:B------:R-:W-:Y:S01]  /*0870*/  FFMA R21, R24, R11, R21 ;  /* 0x0000000b18157223 */ /* 0x000fe20000000015 */
[----:B------:R-:W-:Y:S01]  /*0880*/  LDS R25, [R19+0x8] ;  /* 0x0000080013197984 */ /* 0x000fe20000000800 */
[C---:B0-----:R-:W-:Y:S01]  /*0890*/  FFMA R10, R22.reuse, R15, R13 ;  /* 0x0000000f160a7223 */ /* 0x041fe2000000000d */
[----:B------:R-:W-:Y:S02]  /*08a0*/  FFMA R22, R22, R11, R9 ;  /* 0x0000000b16167223 */ /* 0x000fe40000000009 */
[----:B------:R-:W0:Y:S02]  /*08b0*/  LDS.128 R12, [R18+-0x70] ;  /* 0xffff9000120c7984 */ /* 0x000e240000000c00 */
[C---:B0-----:R-:W-:Y:S01]  /*08c0*/  FFMA R26, R12.reuse, R27, R29 ;  /* 0x0000001b0c1a7223 */ /* 0x041fe2000000001d */
[C---:B------:R-:W-:Y:S01]  /*08d0*/  FFMA R24, R12.reuse, R20, R8 ;  /* 0x000000140c187223 */ /* 0x040fe20000000008 */
[----:B------:R-:W-:-:S02]  /*08e0*/  FFMA R12, R12, R25, R10 ;  /* 0x000000190c0c7223 */ /* 0x000fc4000000000a */
[----:B------:R0:W2:Y:S02]  /*08f0*/  LDS.128 R8, [R18+0x10] ;  /* 0x0000100012087984 */ /* 0x0000a40000000c00 */
[----:B0-----:R-:W-:Y:S01]  /*0900*/  IADD3 R18, PT, PT, R18, 0x20, RZ ;  /* 0x0000002012127810 */ /* 0x001fe20007ffe0ff */
[C---:B--2---:R-:W-:Y:S01]  /*0910*/  FFMA R20, R8.reuse, R20, R21 ;  /* 0x0000001408147223 */ /* 0x044fe20000000015 */
[C---:B------:R-:W-:Y:S01]  /*0920*/  FFMA R22, R8.reuse, R25, R22 ;  /* 0x0000001908167223 */ /* 0x040fe20000000016 */
[----:B------:R-:W0:Y:S01]  /*0930*/  LDS R21, [R19+0x180] ;  /* 0x0001800013157984 */ /* 0x000e220000000800 */
[----:B------:R-:W-:-:S03]  /*0940*/  FFMA R28, R8, R27, R23 ;  /* 0x0000001b081c7223 */ /* 0x000fc60000000017 */
[----:B------:R-:W2:Y:S04]  /*0950*/  LDS R25, [R19+0x184] ;  /* 0x0001840013197984 */ /* 0x000ea80000000800 */
[----:B------:R-:W3:Y:S04]  /*0960*/  LDS R23, [R19+0x188] ;  /* 0x0001880013177984 */ /* 0x000ee80000000800 */
[----:B------:R-:W4:Y:S01]  /*0970*/  LDS R8, [R19+0x300] ;  /* 0x0003000013087984 */ /* 0x000f220000000800 */
[C---:B0-----:R-:W-:Y:S01]  /*0980*/  FFMA R27, R21.reuse, R13, R26 ;  /* 0x0000000d151b7223 */ /* 0x041fe2000000001a */
[----:B------:R-:W-:Y:S01]  /*0990*/  FFMA R21, R21, R9, R28 ;  /* 0x0000000915157223 */ /* 0x000fe2000000001c */
[C---:B--2---:R-:W-:Y:S01]  /*09a0*/  FFMA R29, R25.reuse, R13, R24 ;  /* 0x0000000d191d7223 */ /* 0x044fe20000000018 */
[----:B------:R-:W-:-:S02]  /*09b0*/  FFMA R25, R25, R9, R20 ;  /* 0x0000000919197223 */ /* 0x000fc40000000014 */
[----:B------:R-:W0:Y:S01]  /*09c0*/  LDS R20, [R19+0x308] ;  /* 0x0003080013147984 */ /* 0x000e220000000800 */
[C---:B---3--:R-:W-:Y:S01]  /*09d0*/  FFMA R13, R23.reuse, R13, R12 ;  /* 0x0000000d170d7223 */ /* 0x048fe2000000000c */
[----:B------:R-:W-:Y:S02]  /*09e0*/  FFMA R9, R23, R9, R22 ;  /* 0x0000000917097223 */ /* 0x000fe40000000016 */
[----:B------:R-:W2:Y:S01]  /*09f0*/  LDS R12, [R19+0x304] ;  /* 0x00030400130c7984 */ /* 0x000ea20000000800 */
[C---:B----4-:R-:W-:Y:S01]  /*0a00*/  FFMA R26, R8.reuse, R10, R21 ;  /* 0x0000000a081a7223 */ /* 0x050fe20000000015 */
[-C--:B------:R-:W-:Y:S02]  /*0a10*/  FFMA R24, R8, R14.reuse, R27 ;  /* 0x0000000e08187223 */ /* 0x080fe4000000001b */
[----:B------:R-:W3:Y:S04]  /*0a20*/  LDS R21, [R19+0x480] ;  /* 0x0004800013157984 */ /* 0x000ee80000000800 */
[----:B------:R-:W4:Y:S04]  /*0a30*/  LDS R22, [R19+0x484] ;  /* 0x0004840013167984 */ /* 0x000f280000000800 */
[----:B------:R5:W1:Y:S02]  /*0a40*/  LDS R8, [R19+0x488] ;  /* 0x0004880013087984 */ /* 0x000a640000000800 */
[----:B-----5:R-:W-:Y:S01]  /*0a50*/  IADD3 R19, PT, PT, R19, 0xc00, RZ ;  /* 0x00000c0013137810 */ /* 0x020fe20007ffe0ff */
[C---:B0-----:R-:W-:Y:S01]  /*0a60*/  FFMA R13, R20.reuse, R14, R13 ;  /* 0x0000000e140d7223 */ /* 0x041fe2000000000d */
[-C--:B------:R-:W-:Y:S01]  /*0a70*/  FFMA R9, R20, R10.reuse, R9 ;  /* 0x0000000a14097223 */ /* 0x080fe20000000009 */
[C---:B--2---:R-:W-:Y:S01]  /*0a80*/  FFMA R25, R12.reuse, R10, R25 ;  /* 0x0000000a0c197223 */ /* 0x044fe20000000019 */
[----:B------:R-:W-:Y:S01]  /*0a90*/  FFMA R29, R12, R14, R29 ;  /* 0x0000000e0c1d7223 */ /* 0x000fe2000000001d */
[C---:B---3--:R-:W-:Y:S01]  /*0aa0*/  FFMA R27, R21.reuse, R15, R24 ;  /* 0x0000000f151b7223 */ /* 0x048fe20000000018 */
[-C--:B------:R-:W-:Y:S01]  /*0ab0*/  FFMA R21, R21, R11.reuse, R26 ;  /* 0x0000000b15157223 */ /* 0x080fe2000000001a */
[C---:B----4-:R-:W-:Y:S01]  /*0ac0*/  FFMA R23, R22.reuse, R11, R25 ;  /* 0x0000000b16177223 */ /* 0x050fe20000000019 */
[-C--:B------:R-:W-:Y:S01]  /*0ad0*/  FFMA R29, R22, R15.reuse, R29 ;  /* 0x0000000f161d7223 */ /* 0x080fe2000000001d */
[C---:B-1----:R-:W-:Y:S01]  /*0ae0*/  FFMA R20, R8.reuse, R15, R13 ;  /* 0x0000000f08147223 */ /* 0x042fe2000000000d */
[----:B------:R-:W-:Y:S01]  /*0af0*/  FFMA R25, R8, R11, R9 ;  /* 0x0000000b08197223 */ /* 0x000fe20000000009 */
[----:B------:R-:W-:Y:S06]  /*0b00*/  BRA.U UP0, `(.L_x_7) ;  /* 0xfffffff900bc7547 */ /* 0x000fec000b83ffff */
[----:B------:R-:W-:Y:S01]  /*0b10*/  IADD3 R6, PT, PT, R6, 0x1, RZ ;  /* 0x0000000106067810 */ /* 0x000fe20007ffe0ff */
[----:B------:R-:W-:Y:S03]  /*0b20*/  BAR.SYNC.DEFER_BLOCKING 0x0 ;  /* 0x0000000000007b1d */ /* 0x000fe60000010000 */
[----:B------:R-:W-:-:S04]  /*0b30*/  I2FP.F32.U32 R9, R6 ;  /* 0x0000000600097245 */ /* 0x000fc80000201000 */
[----:B------:R-:W-:-:S13]  /*0b40*/  FSETP.GT.AND P0, PT, R0, R9, PT ;  /* 0x000000090000720b */ /* 0x000fda0003f04000 */
[----:B------:R-:W-:Y:S05]  /*0b50*/  @P0 BRA `(.L_x_8) ;  /* 0xfffffff400c40947 */ /* 0x000fea000383ffff */
.L_x_0:
[C---:B------:R-:W-:Y:S01]  /*0b60*/  VIMNMX R3, PT, PT, R5.reuse, R7, !PT ;  /* 0x0000000705037248 */ /* 0x040fe20007fe0100 */
[----:B------:R-:W0:Y:S01]  /*0b70*/  LDCU.64 UR4, c[0x0][0x390] ;  /* 0x00007200ff0477ac */ /* 0x000e220008000a00 */
[C---:B------:R-:W-:Y:S01]  /*0b80*/  IADD3 R0, PT, PT, R5.reuse, 0x1, RZ ;  /* 0x0000000105007810 */ /* 0x040fe20007ffe0ff */
[-C--:B------:R-:W-:Y:S01]  /*0b90*/  IMAD R4, R5, R2.reuse, RZ ;  /* 0x0000000205047224 */ /* 0x080fe200078e02ff */
[----:B------:R-:W-:Y:S02]  /*0ba0*/  ISETP.GE.AND P0, PT, R3, R2, PT ;  /* 0x000000020300720c */ /* 0x000fe40003f06270 */
[C---:B------:R-:W-:Y:S01]  /*0bb0*/  VIMNMX R3, PT, PT, R7.reuse, R0, !PT ;  /* 0x0000000007037248 */ /* 0x040fe20007fe0100 */
[-C--:B------:R-:W-:Y:S01]  /*0bc0*/  IMAD R6, R0, R2.reuse, RZ ;  /* 0x0000000200067224 */ /* 0x080fe200078e02ff */
[----:B------:R-:W-:Y:S02]  /*0bd0*/  IADD3 R17, PT, PT, R7, 0x1, RZ ;  /* 0x0000000107117810 */ /* 0x000fe40007ffe0ff */
[----:B------:R-:W-:-:S02]  /*0be0*/  ISETP.GE.AND P1, PT, R3, R2, PT ;  /* 0x000000020300720c */ /* 0x000fc40003f26270 */
[----:B------:R-:W-:Y:S02]  /*0bf0*/  SHF.R.S32.HI R3, RZ, 0x1f, R7 ;  /* 0x0000001fff037819 */ /* 0x000fe40000011407 */
[C---:B------:R-:W-:Y:S02]  /*0c00*/  IADD3 R14, P2, PT, R7.reuse, R4, RZ ;  /* 0x00000004070e7210 */ /* 0x040fe40007f5e0ff */
[----:B------:R-:W-:Y:S01]  /*0c10*/  IADD3 R16, PT, PT, R7, 0x2, RZ ;  /* 0x0000000207107810 */ /* 0x000fe20007ffe0ff */
[----:B------:R-:W1:Y:S01]  /*0c20*/  @!P0 LDC.64 R12, c[0x0][0x390] ;  /* 0x0000e400ff0c8b82 */ /* 0x000e620000000a00 */
[----:B------:R-:W-:Y:S02]  /*0c30*/  VIMNMX R11, PT, PT, R5, R17, !PT ;  /* 0x00000011050b7248 */ /* 0x000fe40007fe0100 */
[----:B------:R-:W-:Y:S02]  /*0c40*/  LEA.HI.X.SX32 R19, R4, R3, 0x1, P2 ;  /* 0x0000000304137211 */ /* 0x000fe400010f0eff */
[----:B0-----:R-:W-:-:S02]  /*0c50*/  LEA R10, P5, R14, UR4, 0x2 ;  /* 0x000000040e0a7c11 */ /* 0x001fc4000f8a10ff */
[----:B------:R-:W-:Y:S01]  /*0c60*/  VIMNMX R15, PT, PT, R5, R16, !PT ;  /* 0x00000010050f7248 */ /* 0x000fe20007fe0100 */
[----:B------:R-:W0:Y:S01]  /*0c70*/  @!P1 LDC.64 R8, c[0x0][0x390] ;  /* 0x0000e400ff089b82 */ /* 0x000e220000000a00 */
[-C--:B------:R-:W-:Y:S01]  /*0c80*/  ISETP.GE.AND P4, PT, R11, R2.reuse, PT ;  /* 0x000000020b00720c */ /* 0x080fe20003f86270 */
[-C--:B------:R-:W-:Y:S01]  /*0c90*/  @!P0 IMAD R5, R5, R2.reuse, R7 ;  /* 0x0000000205058224 */ /* 0x080fe200078e0207 */
[----:B------:R-:W-:Y:S02]  /*0ca0*/  LEA.HI.X R11, R14, UR5, R19, 0x2, P5 ;  /* 0x000000050e0b7c11 */ /* 0x000fe4000a8f1413 */
[C---:B------:R-:W-:Y:S02]  /*0cb0*/  VIMNMX R17, PT, PT, R0.reuse, R17, !PT ;  /* 0x0000001100117248 */ /* 0x040fe40007fe0100 */
[----:B------:R-:W-:Y:S02]  /*0cc0*/  ISETP.GE.AND P3, PT, R15, R2, PT ;  /* 0x000000020f00720c */ /* 0x000fe40003f66270 */
[----:B------:R-:W-:Y:S01]  /*0cd0*/  IADD3 R14, P5, PT, R7, R6, RZ ;  /* 0x00000006070e7210 */ /* 0x000fe20007fbe0ff */
[C---:B------:R-:W-:Y:S01]  /*0ce0*/  @!P1 IMAD R7, R0.reuse, R2, R7 ;  /* 0x0000000200079224 */ /* 0x040fe200078e0207 */
[----:B------:R-:W-:-:S02]  /*0cf0*/  VIMNMX R15, PT, PT, R0, R16, !PT ;  /* 0x00000010000f7248 */ /* 0x000fc40007fe0100 */
[-C--:B------:R-:W-:Y:S02]  /*0d00*/  ISETP.GE.AND P2, PT, R17, R2.reuse, PT ;  /* 0x000000021100720c */ /* 0x080fe40003f46270 */
[----:B------:R-:W-:Y:S01]  /*0d10*/  LEA.HI.X.SX32 R3, R6, R3, 0x1, P5 ;  /* 0x0000000306037211 */ /* 0x000fe200028f0eff */
[----:B-1----:R-:W-:Y:S01]  /*0d20*/  @!P0 IMAD.WIDE R12, R5, 0x4, R12 ;  /* 0x00000004050c8825 */ /* 0x002fe200078e020c */
[----:B------:R-:W-:Y:S02]  /*0d30*/  ISETP.GE.AND P5, PT, R15, R2, PT ;  /* 0x000000020f00720c */ /* 0x000fe40003fa6270 */
[C---:B------:R-:W-:Y:S02]  /*0d40*/  LEA R4, P6, R14.reuse, UR4, 0x2 ;  /* 0x000000040e047c11 */ /* 0x040fe4000f8c10ff */
[----:B------:R1:W-:Y:S02]  /*0d50*/  @!P0 STG.E desc[UR6][R12.64], R27 ;  /* 0x0000001b0c008986 */ /* 0x0003e4000c101906 */
[----:B------:R-:W-:Y:S01]  /*0d60*/  LEA.HI.X R5, R14, UR5, R3, 0x2, P6 ;  /* 0x000000050e057c11 */ /* 0x000fe2000b0f1403 */
[----:B0-----:R-:W-:Y:S01]  /*0d70*/  @!P1 IMAD.WIDE R8, R7, 0x4, R8 ;  /* 0x0000000407089825 */ /* 0x001fe200078e0208 */
[----:B------:R1:W-:Y:S04]  /*0d80*/  @!P4 STG.E desc[UR6][R10.64+0x4], R29 ;  /* 0x0000041d0a00c986 */ /* 0x0003e8000c101906 */
[----:B------:R1:W-:Y:S04]  /*0d90*/  @!P3 STG.E desc[UR6][R10.64+0x8], R20 ;  /* 0x000008140a00b986 */ /* 0x0003e8000c101906 */
[----:B------:R1:W-:Y:S04]  /*0da0*/  @!P1 STG.E desc[UR6][R8.64], R21 ;  /* 0x0000001508009986 */ /* 0x0003e8000c101906 */
[----:B------:R1:W-:Y:S01]  /*0db0*/  @!P2 STG.E desc[UR6][R4.64+0x4], R23 ;  /* 0x000004170400a986 */ /* 0x0003e2000c101906 */
[----:B------:R-:W-:Y:S05]  /*0dc0*/  @P5 EXIT ;  /* 0x000000000000594d */ /* 0x000fea0003800000 */
[----:B------:R-:W-:Y:S01]  /*0dd0*/  STG.E desc[UR6][R4.64+0x8], R25 ;  /* 0x0000081904007986 */ /* 0x000fe2000c101906 */
[----:B------:R-:W-:Y:S05]  /*0de0*/  EXIT ;  /* 0x000000000000794d */ /* 0x000fea0003800000 */
.L_x_9:
[----:B------:R-:W-:-:S00]  /*0df0*/  BRA `(.L_x_9) ;  /* 0xfffffffc00fc7947 */ /* 0x000fc0000383ffff */
[----:B------:R-:W-:-:S00]  /*0e00*/  NOP ;  /* 0x0000000000007918 */ /* 0x000fc00000000000 */
[----:B------:R-:W-:-:S00]  /*0e10*/  NOP ;  /* 0x0000000000007918 */ /* 0x000fc00000000000 */
[----:B------:R-:W-:-:S00]  /*0e20*/  NOP ;  /* 0x0000000000007918 */ /* 0x000fc00000000000 */
[----:B------:R-:W-:-:S00]  /*0e30*/  NOP ;  /* 0x0000000000007918 */ /* 0x000fc00000000000 */
[----:B------:R-:W-:-:S00]  /*0e40*/  NOP ;  /* 0x0000000000007918 */ /* 0x000fc00000000000 */
[----:B------:R-:W-:-:S00]  /*0e50*/  NOP ;  /* 0x0000000000007918 */ /* 0x000fc00000000000 */
[----:B------:R-:W-:-:S00]  /*0e60*/  NOP ;  /* 0x0000000000007918 */ /* 0x000fc00000000000 */
[----:B------:R-:W-:-:S00]  /*0e70*/  NOP ;  /* 0x0000000000007918 */ /* 0x000fc00000000000 */
.L_x_59:


//--------------------- .text._Z17matrixMul4ResultsILi32EEvPfS0_S0_i --------------------------
	.section	.text._Z17matrixMul4ResultsILi32EEvPfS0_S0_i,"ax",@progbits
	.align	128
        .global         _Z17matrixMul4ResultsILi32EEvPfS0_S0_i
        .type           _Z17matrixMul4ResultsILi32EEvPfS0_S0_i,@function
        .size           _Z17matrixMul4ResultsILi32EEvPfS0_S0_i,(.L_x_60 - _Z17matrixMul4ResultsILi32EEvPfS0_S0_i)
        .other          _Z17matrixMul4ResultsILi32EEvPfS0_S0_i,@"STO_CUDA_ENTRY STV_DEFAULT"
_Z17matrixMul4ResultsILi32EEvPfS0_S0_i:
.text._Z17matrixMul4ResultsILi32EEvPfS0_S0_i:
[----:B------:R-:W-:Y:S01]  /*0000*/  LDC R1, c[0x0][0x37c] ;  /* 0x0000df00ff017b82 */ /* 0x000fe20000000800 */
[----:B------:R-:W0:Y:S01]  /*0010*/  LDCU UR4, c[0x0][0x398] ;  /* 0x00007300ff0477ac */ /* 0x000e220008000800 */
[----:B------:R-:W1:Y:S06]  /*0020*/  S2R R0, SR_TID.Y ;  /* 0x0000000000007919 */ /* 0x000e6c0000002200 */
[----:B------:R-:W1:Y:S01]  /*0030*/  LDC R33, c[0x0][0x364] ;  /* 0x0000d900ff217b82 */ /* 0x000e620000000800 */
[----:B------:R-:W-:Y:S01]  /*0040*/  CS2R R26, SRZ ;  /* 0x00000000001a7805 */ /* 0x000fe2000001ff00 */
[----:B------:R-:W2:Y:S01]  /*0050*/  LDCU.64 UR8, c[0x0][0x358] ;  /* 0x00006b00ff0877ac */ /* 0x000ea20008000a00 */
[----:B------:R-:W3:Y:S01]  /*0060*/  S2R R2, SR_TID.X ;  /* 0x0000000000027919 */ /* 0x000ee20000002100 */
[----:B------:R-:W-:-:S04]  /*0070*/  CS2R R28, SRZ ;  /* 0x00000000001c7805 */ /* 0x000fc8000001ff00 */
[----:B------:R-:W-:Y:S01]  /*0080*/  S2UR UR5, SR_CTAID.X ;  /* 0x00000000000579c3 */ /* 0x000fe20000002500 */
[----:B0-----:R-:W-:-:S07]  /*0090*/  MOV R4, UR4 ;  /* 0x0000000400047c02 */ /* 0x001fce0008000f00 */
[----:B------:R-:W1:Y:S01]  /*00a0*/  S2UR UR4, SR_CTAID.Y ;  /* 0x00000000000479c3 */ /* 0x000e620000002600 */
[----:B------:R-:W-:-:S05]  /*00b0*/  I2FP.F32.S32 R3, R4 ;  /* 0x0000000400037245 */ /* 0x000fca0000201400 */
[----:B------:R-:W-:Y:S02]  /*00c0*/  FMUL R3, R3, 0.03125 ;  /* 0x3d00000003037820 */ /* 0x000fe40000400000 */
[----:B------:R-:W3:Y:S02]  /*00d0*/  LDC R5, c[0x0][0x360] ;  /* 0x0000d800ff057b82 */ /* 0x000ee40000000800 */
[----:B------:R-:W0:Y:S01]  /*00e0*/  FRND.CEIL R30, R3 ;  /* 0x00000003001e7307 */ /* 0x000e220000209000 */
[----:B-1----:R-:W-:Y:S01]  /*00f0*/  IMAD R33, R33, UR4, R0 ;  /* 0x0000000421217c24 */ /* 0x002fe2000f8e0200 */
[----:B0-----:R-:W-:-:S04]  /*0100*/  FSETP.GT.AND P0, PT, R30, RZ, PT ;  /* 0x000000ff1e00720b */ /* 0x001fc80003f04000 */
[----:B------:R-:W-:Y:S01]  /*0110*/  SHF.L.U32 R33, R33, 0x1, RZ ;  /* 0x0000000121217819 */ /* 0x000fe200000006ff */
[----:B---3--:R-:W-:-:S05]  /*0120*/  IMAD R32, R5, UR5, R2 ;  /* 0x0000000505207c24 */ /* 0x008fca000f8e0202 */
[----:B------:R-:W-:-:S03]  /*0130*/  SHF.L.U32 R32, R32, 0x1, RZ ;  /* 0x0000000120207819 */ /* 0x000fc600000006ff */
[----:B--2---:R-:W-:Y:S05]  /*0140*/  @!P0 BRA `(.L_x_10) ;  /* 0x0000000c00a48947 */ /* 0x004fea0003800000 */
[----:B------:R-:W0:Y:S01]  /*0150*/  S2UR UR6, SR_CgaCtaId ;  /* 0x00000000000679c3 */ /* 0x000e220000008800 */
[----:B------:R-:W-:Y:S01]  /*0160*/  UMOV UR4, 0x400 ;  /* 0x0000040000047882 */ /* 0x000fe20000000000 */
[----:B------:R-:W-:Y:S01]  /*0170*/  HFMA2 R3, -RZ, RZ, 0, 0 ;  /* 0x00000000ff037431 */ /* 0x000fe200000001ff */
[----:B------:R-:W-:Y:S01]  /*0180*/  UIADD3 UR5, UPT, UPT, UR4, 0x2000, URZ ;  /* 0x0000200004057890 */ /* 0x000fe2000fffe0ff */
[----:B------:R-:W-:Y:S02]  /*0190*/  IADD3 R24, PT, PT, R33, 0x1, RZ ;  /* 0x0000000121187810 */ /* 0x000fe40007ffe0ff */
[----:B------:R-:W-:Y:S02]  /*01a0*/  CS2R R28, SRZ ;  /* 0x00000000001c7805 */ /* 0x000fe4000001ff00 */
[----:B------:R-:W-:Y:S02]  /*01b0*/  IADD3 R5, PT, PT, R32, 0x1, RZ ;  /* 0x0000000120057810 */ /* 0x000fe40007ffe0ff */
[----:B------:R-:W-:Y:S01]  /*01c0*/  CS2R R26, SRZ ;  /* 0x00000000001a7805 */ /* 0x000fe2000001ff00 */
[----:B------:R-:W1:Y:S01]  /*01d0*/  LDC R4, c[0x0][0x398] ;  /* 0x0000e600ff047b82 */ /* 0x000e620000000800 */
[----:B0-----:R-:W-:-:S02]  /*01e0*/  ULEA UR4, UR6, UR4, 0x18 ;  /* 0x0000000406047291 */ /* 0x001fc4000f8ec0ff */
[----:B------:R-:W-:-:S04]  /*01f0*/  ULEA UR5, UR6, UR5, 0x18 ;  /* 0x0000000506057291 */ /* 0x000fc8000f8ec0ff */
[----:B------:R-:W-:Y:S02]  /*0200*/  LEA R31, R0, UR4, 0x8 ;  /* 0x00000004001f7c11 */ /* 0x000fe4000f8e40ff */
[C---:B------:R-:W-:Y:S02]  /*0210*/  LEA R7, R2.reuse, UR5, 0x3 ;  /* 0x0000000502077c11 */ /* 0x040fe4000f8e18ff */
[----:B------:R-:W-:Y:S02]  /*0220*/  LEA R25, R2, R31, 0x2 ;  /* 0x0000001f02197211 */ /* 0x000fe400078e10ff */
[----:B------:R-:W-:-:S07]  /*0230*/  LEA R6, R0, R7, 0x8 ;  /* 0x0000000700067211 */ /* 0x000fce00078e40ff */
.L_x_17:
[----:B------:R-:W-:Y:S01]  /*0240*/  LEA R10, R3, R2, 0x5 ;  /* 0x00000002030a7211 */ /* 0x000fe200078e28ff */
[----:B------:R-:W-:Y:S03]  /*0250*/  BSSY.RECONVERGENT B0, `(.L_x_11) ;  /* 0x0000011000007945 */ /* 0x000fe60003800200 */
[----:B------:R-:W-:-:S04]  /*0260*/  VIMNMX R9, PT, PT, R33, R10, !PT ;  /* 0x0000000a21097248 */ /* 0x000fc80007fe0100 */
[----:B-1----:R-:W-:-:S13]  /*0270*/  ISETP.GE.AND P0, PT, R9, R4, PT ;  /* 0x000000040900720c */ /* 0x002fda0003f06270 */
[----:B--2---:R-:W-:Y:S05]  /*0280*/  @P0 BRA `(.L_x_12) ;  /* 0x00000000002c0947 */ /* 0x004fea0003800000 */
[----:B------:R-:W0:Y:S01]  /*0290*/  LDC.64 R8, c[0x0][0x380] ;  /* 0x0000e000ff087b82 */ /* 0x000e220000000a00 */
        /* <DEDUP_REMOVED lines=10> */
.L_x_12:
[----:B------:R1:W-:Y:S04]  /*0340*/  STS [R25], RZ ;  /* 0x000000ff19007388 */ /* 0x0003e80000000800 */
[----:B------:R1:W-:Y:S02]  /*0350*/  STS [R25+0x80], RZ ;  /* 0x000080ff19007388 */ /* 0x0003e40000000800 */
.L_x_13:
[----:B------:R-:W-:Y:S05]  /*0360*/  BSYNC.RECONVERGENT B0 ;  /* 0x0000000000007941 */ /* 0x000fea0003800200 */
.L_x_11:
[----:B------:R-:W-:Y:S01]  /*0370*/  LEA R11, R3, R0, 0x5 ;  /* 0x00000000030b7211 */ /* 0x000fe200078e28ff */
[----:B------:R-:W-:Y:S03]  /*0380*/  BSSY.RECONVERGENT B0, `(.L_x_14) ;  /* 0x000000f000007945 */ /* 0x000fe60003800200 */
[----:B------:R-:W-:-:S04]  /*0390*/  VIMNMX R9, PT, PT, R32, R11, !PT ;  /* 0x0000000b20097248 */ /* 0x000fc80007fe0100 */
[----:B------:R-:W-:-:S13]  /*03a0*/  ISETP.GE.AND P0, PT, R9, R4, PT ;  /* 0x000000040900720c */ /* 0x000fda0003f06270 */
[----:B------:R-:W-:Y:S05]  /*03b0*/  @P0 BRA `(.L_x_15) ;  /* 0x0000000000280947 */ /* 0x000fea0003800000 */
[----:B0-----:R-:W0:Y:S01]  /*03c0*/  LDC.64 R8, c[0x0][0x388] ;  /* 0x0000e200ff087b82 */ /* 0x001e220000000a00 */
[-C--:B------:R-:W-:Y:S01]  /*03d0*/  ISETP.GE.AND P0, PT, R5, R4.reuse, PT ;  /* 0x000000040500720c */ /* 0x080fe20003f06270 */
[----:B------:R-:W-:-:S04]  /*03e0*/  IMAD R11, R11, R4, R32 ;  /* 0x000000040b0b7224 */ /* 0x000fc800078e0220 */
[----:B0-----:R-:W-:-:S08]  /*03f0*/  IMAD.WIDE R8, R11, 0x4, R8 ;  /* 0x000000040b087825 */ /* 0x001fd000078e0208 */
[----:B------:R-:W2:Y:S04]  /*0400*/  @!P0 LDG.E R13, desc[UR8][R8.64+0x4] ;  /* 0x00000408080d8981 */ /* 0x000ea8000c1e1900 */
[----:B------:R-:W3:Y:S04]  /*0410*/  LDG.E R11, desc[UR8][R8.64] ;  /* 0x00000008080b7981 */ /* 0x000ee8000c1e1900 */
[----:B--2---:R4:W-:Y:S04]  /*0420*/  @!P0 STS [R6+0x4], R13 ;  /* 0x0000040d06008388 */ /* 0x0049e80000000800 */
[----:B---3--:R4:W-:Y:S04]  /*0430*/  STS [R6], R11 ;  /* 0x0000000b06007388 */ /* 0x0089e80000000800 */
[----:B------:R4:W-:Y:S01]  /*0440*/  @P0 STS [R6+0x4], RZ ;  /* 0x000004ff06000388 */ /* 0x0009e20000000800 */
[----:B------:R-:W-:Y:S05]  /*0450*/  BRA `(.L_x_16) ;  /* 0x0000000000047947 */ /* 0x000fea0003800000 */
.L_x_15:
[----:B------:R2:W-:Y:S02]  /*0460*/  STS.64 [R6], RZ ;  /* 0x000000ff06007388 */ /* 0x0005e40000000a00 */
.L_x_16:
[----:B------:R-:W-:Y:S05]  /*0470*/  BSYNC.RECONVERGENT B0 ;  /* 0x0000000000007941 */ /* 0x000fea0003800200 */
.L_x_14:
[----:B------:R-:W-:Y:S01]  /*0480*/  BAR.SYNC.DEFER_BLOCKING 0x0 ;  /* 0x0000000000007b1d */ /* 0x000fe20000010000 */
[----:B------:R-:W-:-:S05]  /*0490*/  IADD3 R3, PT, PT, R3, 0x1, RZ ;  /* 0x0000000103037810 */ /* 0x000fca0007ffe0ff */
[----:B------:R-:W-:Y:S04]  /*04a0*/  LDS.64 R16, [R7] ;  /* 0x0000000007107984 */ /* 0x000fe80000000a00 */
[----:B0---4-:R-:W0:Y:S04]  /*04b0*/  LDS.128 R8, [R31] ;  /* 0x000000001f087984 */ /* 0x011e280000000c00 */
[----:B------:R-:W3:Y:S04]  /*04c0*/  LDS.128 R12, [R31+0x80] ;  /* 0x000080001f0c7984 */ /* 0x000ee80000000c00 */
[----:B------:R-:W4:Y:S04]  /*04d0*/  LDS.64 R18, [R7+0x100] ;  /* 0x0001000007127984 */ /* 0x000f280000000a00 */
[----:B------:R-:W5:Y:S04]  /*04e0*/  LDS.64 R22, [R7+0x200] ;  /* 0x0002000007167984 */ /* 0x000f680000000a00 */
[----:B------:R-:W1:Y:S01]  /*04f0*/  LDS.64 R20, [R7+0x300] ;  /* 0x0003000007147984 */ /* 0x000e620000000a00 */
[CC--:B0-----:R-:W-:Y:S01]  /*0500*/  FFMA R27, R8.reuse, R16.reuse, R27 ;  /* 0x00000010081b7223 */ /* 0x0c1fe2000000001b */
[-C--:B------:R-:W-:Y:S01]  /*0510*/  FFMA R8, R8, R17.reuse, R26 ;  /* 0x0000001108087223 */ /* 0x080fe2000000001a */
[C---:B---3--:R-:W-:Y:S01]  /*0520*/  FFMA R16, R12.reuse, R16, R29 ;  /* 0x000000100c107223 */ /* 0x048fe2000000001d */
[----:B------:R-:W-:Y:S01]  /*0530*/  FFMA R12, R12, R17, R28 ;  /* 0x000000110c0c7223 */ /* 0x000fe2000000001c */
[C---:B----4-:R-:W-:Y:S01]  /*0540*/  FFMA R27, R18.reuse, R9, R27 ;  /* 0x00000009121b7223 */ /* 0x050fe2000000001b */
[----:B------:R-:W-:Y:S01]  /*0550*/  FFMA R9, R9, R19, R8 ;  /* 0x0000001309097223 */ /* 0x000fe20000000008 */
[----:B------:R-:W-:Y:S01]  /*0560*/  FFMA R17, R18, R13, R16 ;  /* 0x0000000d12117223 */ /* 0x000fe20000000010 */
[----:B------:R-:W-:Y:S01]  /*0570*/  FFMA R13, R13, R19, R12 ;  /* 0x000000130d0d7223 */ /* 0x000fe2000000000c */
[----:B-----5:R-:W-:Y:S01]  /*0580*/  FFMA R27, R22, R10, R27 ;  /* 0x0000000a161b7223 */ /* 0x020fe2000000001b */
[-C--:B------:R-:W-:Y:S01]  /*0590*/  FFMA R26, R10, R23.reuse, R9 ;  /* 0x000000170a1a7223 */ /* 0x080fe20000000009 */
[----:B------:R-:W-:Y:S01]  /*05a0*/  FFMA R22, R22, R14, R17 ;  /* 0x0000000e16167223 */ /* 0x000fe20000000011 */
[----:B------:R-:W-:Y:S01]  /*05b0*/  FFMA R14, R14, R23, R13 ;  /* 0x000000170e0e7223 */ /* 0x000fe2000000000d */
[----:B------:R-:W-:Y:S01]  /*05c0*/  LDS.128 R16, [R31+0x10] ;  /* 0x000010001f107984 */ /* 0x000fe20000000c00 */
[C---:B-1----:R-:W-:Y:S01]  /*05d0*/  FFMA R27, R20.reuse, R11, R27 ;  /* 0x0000000b141b7223 */ /* 0x042fe2000000001b */
[----:B------:R-:W-:Y:S01]  /*05e0*/  FFMA R26, R11, R21, R26 ;  /* 0x000000150b1a7223 */ /* 0x000fe2000000001a */
[----:B------:R-:W-:Y:S01]  /*05f0*/  FFMA R29, R20, R15, R22 ;  /* 0x0000000f141d7223 */ /* 0x000fe20000000016 */
[----:B------:R-:W0:Y:S01]  /*0600*/  LDS.64 R12, [R7+0x400] ;  /* 0x00040000070c7984 */ /* 0x000e220000000a00 */
[----:B------:R-:W-:-:S03]  /*0610*/  FFMA R28, R15, R21, R14 ;  /* 0x000000150f1c7223 */ /* 0x000fc6000000000e */
[----:B------:R-:W1:Y:S04]  /*0620*/  LDS.128 R8, [R31+0x90] ;  /* 0x000090001f087984 */ /* 0x000e680000000c00 */
[----:B------:R-:W3:Y:S04]  /*0630*/  LDS.64 R22, [R7+0x500] ;  /* 0x0005000007167984 */ /* 0x000ee80000000a00 */
[----:B------:R-:W4:Y:S04]  /*0640*/  LDS.64 R14, [R7+0x600] ;  /* 0x00060000070e7984 */ /* 0x000f280000000a00 */
[----:B------:R-:W5:Y:S01]  /*0650*/  LDS.64 R20, [R7+0x700] ;  /* 0x0007000007147984 */ /* 0x000f620000000a00 */
[CC--:B0-----:R-:W-:Y:S01]  /*0660*/  FFMA R27, R16.reuse, R12.reuse, R27 ;  /* 0x0000000c101b7223 */ /* 0x0c1fe2000000001b */
[-C--:B------:R-:W-:Y:S01]  /*0670*/  FFMA R26, R16, R13.reuse, R26 ;  /* 0x0000000d101a7223 */ /* 0x080fe2000000001a */
[C---:B-1----:R-:W-:Y:S01]  /*0680*/  FFMA R12, R8.reuse, R12, R29 ;  /* 0x0000000c080c7223 */ /* 0x042fe2000000001d */
[----:B------:R-:W-:Y:S01]  /*0690*/  FFMA R28, R8, R13, R28 ;  /* 0x0000000d081c7223 */ /* 0x000fe2000000001c */
[C---:B---3--:R-:W-:Y:S01]  /*06a0*/  FFMA R27, R22.reuse, R17, R27 ;  /* 0x00000011161b7223 */ /* 0x048fe2000000001b */
[----:B------:R-:W-:Y:S01]  /*06b0*/  FFMA R17, R17, R23, R26 ;  /* 0x0000001711117223 */ /* 0x000fe2000000001a */
[----:B------:R-:W-:Y:S01]  /*06c0*/  FFMA R13, R22, R9, R12 ;  /* 0x00000009160d7223 */ /* 0x000fe2000000000c */
[----:B------:R-:W-:Y:S01]  /*06d0*/  FFMA R9, R9, R23, R28 ;  /* 0x0000001709097223 */ /* 0x000fe2000000001c */
[----:B----4-:R-:W-:Y:S01]  /*06e0*/  FFMA R27, R14, R18, R27 ;  /* 0x000000120e1b7223 */ /* 0x010fe2000000001b */
[-C--:B------:R-:W-:Y:S01]  /*06f0*/  FFMA R26, R18, R15.reuse, R17 ;  /* 0x0000000f121a7223 */ /* 0x080fe20000000011 */
[----:B------:R-:W-:Y:S01]  /*0700*/  FFMA R22, R14, R10, R13 ;  /* 0x0000000a0e167223 */ /* 0x000fe2000000000d */
[----:B------:R-:W-:Y:S01]  /*0710*/  FFMA R10, R10, R15, R9 ;  /* 0x0000000f0a0a7223 */ /* 0x000fe20000000009 */
[C---:B-----5:R-:W-:Y:S01]  /*0720*/  FFMA R27, R20.reuse, R19, R27 ;  /* 0x00000013141b7223 */ /* 0x060fe2000000001b */
[----:B------:R-:W-:Y:S01]  /*0730*/  LDS.64 R8, [R7+0x800] ;  /* 0x0008000007087984 */ /* 0x000fe20000000a00 */
[----:B------:R-:W-:Y:S01]  /*0740*/  FFMA R26, R19, R21, R26 ;  /* 0x00000015131a7223 */ /* 0x000fe2000000001a */
[----:B------:R-:W-:Y:S01]  /*0750*/  FFMA R29, R20, R11, R22 ;  /* 0x0000000b141d7223 */ /* 0x000fe20000000016 */
[----:B------:R-:W-:Y:S01]  /*0760*/  FFMA R28, R11, R21, R10 ;  /* 0x000000150b1c7223 */ /* 0x000fe2000000000a */
[----:B------:R-:W0:Y:S04]  /*0770*/  LDS.128 R12, [R31+0x20] ;  /* 0x000020001f0c7984 */ /* 0x000e280000000c00 */
        /* <DEDUP_REMOVED lines=102> */
[----:B------:R-:W-:Y:S01]  /*0de0*/  LDS.128 R16, [R31+0x70] ;  /* 0x000070001f107984 */ /* 0x000fe20000000c00 */
[----:B------:R-:W-:Y:S01]  /*0df0*/  FFMA R12, R26, R14, R21 ;  /* 0x0000000e1a0c7223 */ /* 0x000fe20000000015 */
[----:B------:R-:W-:Y:S01]  /*0e00*/  FFMA R14, R14, R27, R13 ;  /* 0x0000001b0e0e7223 */ /* 0x000fe2000000000d */
[C---:B-----5:R-:W-:Y:S01]  /*0e10*/  FFMA R27, R28.reuse, R11, R35 ;  /* 0x0000000b1c1b7223 */ /* 0x060fe20000000023 */
[----:B------:R-:W0:Y:S01]  /*0e20*/  LDS.64 R8, [R7+0x1c00] ;  /* 0x001c000007087984 */ /* 0x000e220000000a00 */
[----:B------:R-:W-:Y:S01]  /*0e30*/  FFMA R26, R11, R29, R10 ;  /* 0x0000001d0b1a7223 */ /* 0x000fe2000000000a */
[----:B------:R-:W-:Y:S01]  /*0e40*/  FFMA R35, R28, R15, R12 ;  /* 0x0000000f1c237223 */ /* 0x000fe2000000000c */
[----:B------:R-:W-:Y:S01]  /*0e50*/  FFMA R29, R15, R29, R14 ;  /* 0x0000001d0f1d7223 */ /* 0x000fe2000000000e */
        /* <DEDUP_REMOVED lines=8> */
[----:B------:R-:W-:Y:S01]  /*0ee0*/  I2FP.F32.U32 R9, R3 ;  /* 0x0000000300097245 */ /* 0x000fe20000201000 */
[----:B---3--:R-:W-:Y:S01]  /*0ef0*/  FFMA R27, R10, R17, R27 ;  /* 0x000000110a1b7223 */ /* 0x008fe2000000001b */
[----:B------:R-:W-:Y:S01]  /*0f00*/  FFMA R17, R17, R11, R26 ;  /* 0x0000000b11117223 */ /* 0x000fe2000000001a */
[----:B------:R-:W-:Y:S01]  /*0f10*/  BAR.SYNC.DEFER_BLOCKING 0x0 ;  /* 0x0000000000007b1d */ /* 0x000fe20000010000 */
[----:B------:R-:W-:Y:S01]  /*0f20*/  FSETP.GT.AND P0, PT, R30, R9, PT ;  /* 0x000000091e00720b */ /* 0x000fe20003f04000 */
[----:B------:R-:W-:Y:S01]  /*0f30*/  FFMA R9, R10, R21, R8 ;  /* 0x000000150a097223 */ /* 0x000fe20000000008 */
[----:B------:R-:W-:Y:S01]  /*0f40*/  FFMA R11, R21, R11, R20 ;  /* 0x0000000b150b7223 */ /* 0x000fe20000000014 */
[----:B----4-:R-:W-:Y:S01]  /*0f50*/  FFMA R27, R12, R18, R27 ;  /* 0x000000120c1b7223 */ /* 0x010fe2000000001b */
[-C--:B------:R-:W-:Y:S01]  /*0f60*/  FFMA R18, R18, R13.reuse, R17 ;  /* 0x0000000d12127223 */ /* 0x080fe20000000011 */
[----:B------:R-:W-:Y:S01]  /*0f70*/  FFMA R12, R12, R22, R9 ;  /* 0x000000160c0c7223 */ /* 0x000fe20000000009 */
[----:B------:R-:W-:Y:S01]  /*0f80*/  FFMA R22, R22, R13, R11 ;  /* 0x0000000d16167223 */ /* 0x000fe2000000000b */
[C---:B-----5:R-:W-:Y:S01]  /*0f90*/  FFMA R27, R14.reuse, R19, R27 ;  /* 0x000000130e1b7223 */ /* 0x060fe2000000001b */
[----:B------:R-:W-:Y:S01]  /*0fa0*/  FFMA R26, R19, R15, R18 ;  /* 0x0000000f131a7223 */ /* 0x000fe20000000012 */
[----:B------:R-:W-:Y:S01]  /*0fb0*/  FFMA R29, R14, R23, R12 ;  /* 0x000000170e1d7223 */ /* 0x000fe2000000000c */
[----:B------:R-:W-:-:S03]  /*0fc0*/  FFMA R28, R23, R15, R22 ;  /* 0x0000000f171c7223 */ /* 0x000fc60000000016 */
[----:B------:R-:W-:Y:S05]  /*0fd0*/  @P0 BRA `(.L_x_17) ;  /* 0xfffffff000980947 */ /* 0x000fea000383ffff */
.L_x_10:
[C---:B------:R-:W-:Y:S01]  /*0fe0*/  VIMNMX R3, PT, PT, R33.reuse, R32, !PT ;  /* 0x0000002021037248 */ /* 0x040fe20007fe0100 */
[----:B------:R-:W-:Y:S01]  /*0ff0*/  BSSY.RECONVERGENT B0, `(.L_x_18) ;  /* 0x000001a000007945 */ /* 0x000fe20003800200 */
[----:B------:R-:W-:Y:S02]  /*1000*/  IADD3 R13, PT, PT, R33, 0x1, RZ ;  /* 0x00000001210d7810 */ /* 0x000fe40007ffe0ff */
[-C--:B------:R-:W-:Y:S02]  /*1010*/  ISETP.GE.AND P2, PT, R3, R4.reuse, PT ;  /* 0x000000040300720c */ /* 0x080fe40003f46270 */
[C---:B------:R-:W-:Y:S02]  /*1020*/  VIMNMX R3, PT, PT, R32.reuse, R13, !PT ;  /* 0x0000000d20037248 */ /* 0x040fe40007fe0100 */
[----:B------:R-:W-:Y:S02]  /*1030*/  IADD3 R0, PT, PT, R32, 0x1, RZ ;  /* 0x0000000120007810 */ /* 0x000fe40007ffe0ff */
[----:B------:R-:W-:-:S02]  /*1040*/  ISETP.GE.AND P0, PT, R3, R4, PT ;  /* 0x000000040300720c */ /* 0x000fc40003f06270 */
[-C--:B------:R-:W-:Y:S02]  /*1050*/  VIMNMX R9, PT, PT, R33, R0.reuse, !PT ;  /* 0x0000000021097248 */ /* 0x080fe40007fe0100 */
[----:B------:R-:W-:Y:S02]  /*1060*/  VIMNMX R11, PT, PT, R13, R0, !PT ;  /* 0x000000000d0b7248 */ /* 0x000fe40007fe0100 */
[-C--:B------:R-:W-:Y:S01]  /*1070*/  ISETP.GE.AND P3, PT, R9, R4.reuse, PT ;  /* 0x000000040900720c */ /* 0x080fe20003f66270 */
[----:B------:R-:W0:Y:S01]  /*1080*/  @!P2 LDC.64 R2, c[0x0][0x390] ;  /* 0x0000e400ff02ab82 */ /* 0x000e220000000a00 */
[-C--:B------:R-:W-:Y:S01]  /*1090*/  @!P2 IMAD R5, R33, R4.reuse, R32 ;  /* 0x000000042105a224 */ /* 0x080fe200078e0220 */
[----:B------:R-:W-:-:S06]  /*10a0*/  ISETP.GE.AND P1, PT, R11, R4, PT ;  /* 0x000000040b00720c */ /* 0x000fcc0003f26270 */
[----:B--2---:R-:W1:Y:S01]  /*10b0*/  @!P0 LDC.64 R6, c[0x0][0x390] ;  /* 0x0000e400ff068b82 */ /* 0x004e620000000a00 */
[----:B0-----:R-:W-:-:S04]  /*10c0*/  @!P2 IMAD.WIDE R2, R5, 0x4, R2 ;  /* 0x000000040502a825 */ /* 0x001fc800078e0202 */
[----:B------:R-:W-:Y:S01]  /*10d0*/  @!P0 IMAD R5, R13, R4, R32 ;  /* 0x000000040d058224 */ /* 0x000fe200078e0220 */
[----:B------:R0:W-:Y:S03]  /*10e0*/  @!P2 STG.E desc[UR8][R2.64], R27 ;  /* 0x0000001b0200a986 */ /* 0x0001e6000c101908 */
[----:B-1----:R-:W-:Y:S01]  /*10f0*/  @!P0 IMAD.WIDE R6, R5, 0x4, R6 ;  /* 0x0000000405068825 */ /* 0x002fe200078e0206 */
[----:B------:R-:W-:Y:S06]  /*1100*/  @P3 BRA `(.L_x_19) ;  /* 0x0000000000203947 */ /* 0x000fec0003800000 */
[----:B------:R-:W1:Y:S01]  /*1110*/  LDCU.64 UR4, c[0x0][0x390] ;  /* 0x00007200ff0477ac */ /* 0x000e620008000a00 */
[----:B------:R-:W-:Y:S01]  /*1120*/  IMAD R33, R33, R4, RZ ;  /* 0x0000000421217224 */ /* 0x000fe200078e02ff */
[----:B------:R-:W-:-:S04]  /*1130*/  SHF.R.S32.HI R0, RZ, 0x1f, R32 ;  /* 0x0000001fff007819 */ /* 0x000fc80000011420 */
[----:B0-----:R-:W-:-:S04]  /*1140*/  IADD3 R3, P2, PT, R32, R33, RZ ;  /* 0x0000002120037210 */ /* 0x001fc80007f5e0ff */
[----:B------:R-:W-:Y:S02]  /*1150*/  LEA.HI.X.SX32 R0, R33, R0, 0x1, P2 ;  /* 0x0000000021007211 */ /* 0x000fe400010f0eff */
[----:B-1----:R-:W-:-:S04]  /*1160*/  LEA R2, P2, R3, UR4, 0x2 ;  /* 0x0000000403027c11 */ /* 0x002fc8000f8410ff */
[----:B------:R-:W-:-:S05]  /*1170*/  LEA.HI.X R3, R3, UR5, R0, 0x2, P2 ;  /* 0x0000000503037c11 */ /* 0x000fca00090f1400 */
[----:B------:R1:W-:Y:S04]  /*1180*/  STG.E desc[UR8][R2.64+0x4], R26 ;  /* 0x0000041a02007986 */ /* 0x0003e8000c101908 */
.L_x_19:
[----:B------:R-:W-:Y:S05]  /*1190*/  BSYNC.RECONVERGENT B0 ;  /* 0x0000000000007941 */ /* 0x000fea0003800200 */
.L_x_18:
[----:B------:R2:W-:Y:S01]  /*11a0*/  @!P0 STG.E desc[UR8][R6.64], R29 ;  /* 0x0000001d06008986 */ /* 0x0005e2000c101908 */
[----:B------:R-:W-:Y:S05]  /*11b0*/  @P1 EXIT ;  /* 0x000000000000194d */ /* 0x000fea0003800000 */
[----:B------:R-:W3:Y:S01]  /*11c0*/  LDCU.64 UR4, c[0x0][0x390] ;  /* 0x00007200ff0477ac */ /* 0x000ee20008000a00 */
[----:B01----:R-:W-:-:S05]  /*11d0*/  IMAD R3, R13, R4, RZ ;  /* 0x000000040d037224 */ /* 0x003fca00078e02ff */
[----:B------:R-:W-:Y:S02]  /*11e0*/  SHF.R.S32.HI R5, RZ, 0x1f, R3 ;  /* 0x0000001fff057819 */ /* 0x000fe40000011403 */
[----:B------:R-:W-:-:S04]  /*11f0*/  IADD3 R3, P0, PT, R32, R3, RZ ;  /* 0x0000000320037210 */ /* 0x000fc80007f1e0ff */
[----:B------:R-:W-:Y:S02]  /*1200*/  LEA.HI.X.SX32 R32, R32, R5, 0x1, P0 ;  /* 0x0000000520207211 */ /* 0x000fe400000f0eff */
[----:B---3--:R-:W-:-:S04]  /*1210*/  LEA R2, P0, R3, UR4, 0x2 ;  /* 0x0000000403027c11 */ /* 0x008fc8000f8010ff */
[----:B------:R-:W-:-:S05]  /*1220*/  LEA.HI.X R3, R3, UR5, R32, 0x2, P0 ;  /* 0x0000000503037c11 */ /* 0x000fca00080f1420 */
[----:B------:R-:W-:Y:S01]  /*1230*/  STG.E desc[UR8][R2.64+0x4], R28 ;  /* 0x0000041c02007986 */ /* 0x000fe2000c101908 */
[----:B------:R-:W-:Y:S05]  /*1240*/  EXIT ;  /* 0x000000000000794d */ /* 0x000fea0003800000 */
.L_x_20:
        /* <DEDUP_REMOVED lines=11> */
.L_x_60:


//--------------------- .text._Z17matrixMul2ResultsILi32EEvPfS0_S0_i --------------------------
	.section	.text._Z17matrixMul2ResultsILi32EEvPfS0_S0_i,"ax",@progbits
	.align	128
        .global         _Z17matrixMul2ResultsILi32EEvPfS0_S0_i
        .type           _Z17matrixMul2ResultsILi32EEvPfS0_S0_i,@function
        .size           _Z17matrixMul2ResultsILi32EEvPfS0_S0_i,(.L_x_61 - _Z17matrixMul2ResultsILi32EEvPfS0_S0_i)
        .other          _Z17matrixMul2ResultsILi32EEvPfS0_S0_i,@"STO_CUDA_ENTRY STV_DEFAULT"
_Z17matrixMul2ResultsILi32EEvPfS0_S0_i:
.text._Z17matrixMul2ResultsILi32EEvPfS0_S0_i:
[----:B------:R-:W-:Y:S01]  /*0000*/  LDC R1, c[0x0][0x37c] ;  /* 0x0000df00ff017b82 */ /* 0x000fe20000000800 */
[----:B------:R-:W0:Y:S01]  /*0010*/  LDCU UR4, c[0x0][0x398] ;  /* 0x00007300ff0477ac */ /* 0x000e220008000800 */
[----:B------:R-:W1:Y:S06]  /*0020*/  S2R R0, SR_TID.X ;  /* 0x0000000000007919 */ /* 0x000e6c0000002100 */
[----:B------:R-:W2:Y:S01]  /*0030*/  LDC R25, c[0x0][0x364] ;  /* 0x0000d900ff197b82 */ /* 0x000ea20000000800 */
[----:B------:R-:W-:Y:S01]  /*0040*/  HFMA2 R17, -RZ, RZ, 0, 0 ;  /* 0x00000000ff117431 */ /* 0x000fe200000001ff */
[----:B------:R-:W3:Y:S01]  /*0050*/  LDCU.64 UR8, c[0x0][0x358] ;  /* 0x00006b00ff0877ac */ /* 0x000ee20008000a00 */
[----:B------:R-:W2:Y:S01]  /*0060*/  S2R R2, SR_TID.Y ;  /* 0x0000000000027919 */ /* 0x000ea20000002200 */
[----:B------:R-:W-:-:S04]  /*0070*/  MOV R20, RZ ;  /* 0x000000ff00147202 */ /* 0x000fc80000000f00 */
[----:B------:R-:W1:Y:S01]  /*0080*/  S2UR UR6, SR_CTAID.X ;  /* 0x00000000000679c3 */ /* 0x000e620000002500 */
[----:B0-----:R-:W-:-:S07]  /*0090*/  I2FP.F32.S32 R3, UR4 ;  /* 0x0000000400037c45 */ /* 0x001fce0008201400 */
[----:B------:R-:W1:Y:S01]  /*00a0*/  LDC R5, c[0x0][0x360] ;  /* 0x0000d800ff057b82 */ /* 0x000e620000000800 */
[----:B------:R-:W-:-:S04]  /*00b0*/  FMUL R3, R3, 0.03125 ;  /* 0x3d00000003037820 */ /* 0x000fc80000400000 */
[----:B------:R-:W0:Y:S03]  /*00c0*/  FRND.CEIL R22, R3 ;  /* 0x0000000300167307 */ /* 0x000e260000209000 */
[----:B------:R-:W2:Y:S01]  /*00d0*/  S2UR UR5, SR_CTAID.Y ;  /* 0x00000000000579c3 */ /* 0x000ea20000002600 */
[----:B0-----:R-:W-:Y:S01]  /*00e0*/  FSETP.GT.AND P0, PT, R22, RZ, PT ;  /* 0x000000ff1600720b */ /* 0x001fe20003f04000 */
[----:B-1----:R-:W-:-:S05]  /*00f0*/  IMAD R24, R5, UR6, R0 ;  /* 0x0000000605187c24 */ /* 0x002fca000f8e0200 */
[----:B------:R-:W-:Y:S01]  /*0100*/  SHF.L.U32 R24, R24, 0x1, RZ ;  /* 0x0000000118187819 */ /* 0x000fe200000006ff */
[----:B--2---:R-:W-:-:S06]  /*0110*/  IMAD R25, R25, UR5, R2 ;  /* 0x0000000519197c24 */ /* 0x004fcc000f8e0202 */
[----:B---3--:R-:W-:Y:S05]  /*0120*/  @!P0 BRA `(.L_x_21) ;  /* 0x00000008005c8947 */ /* 0x008fea0003800000 */
[----:B------:R-:W0:Y:S01]  /*0130*/  S2UR UR6, SR_CgaCtaId ;  /* 0x00000000000679c3 */ /* 0x000e220000008800 */
[----:B------:R-:W-:Y:S01]  /*0140*/  UMOV UR4, 0x400 ;  /* 0x0000040000047882 */ /* 0x000fe20000000000 */
[----:B------:R-:W-:Y:S01]  /*0150*/  IADD3 R4, PT, PT, R24, 0x1, RZ ;  /* 0x0000000118047810 */ /* 0x000fe20007ffe0ff */
[----:B------:R-:W-:Y:S01]  /*0160*/  UIADD3 UR5, UPT, UPT, UR4, 0x1000, URZ ;  /* 0x0000100004057890 */ /* 0x000fe2000fffe0ff */
[----:B------:R-:W-:Y:S01]  /*0170*/  MOV R20, RZ ;  /* 0x000000ff00147202 */ /* 0x000fe20000000f00 */
[----:B------:R-:W1:Y:S01]  /*0180*/  LDCU UR7, c[0x0][0x398] ;  /* 0x00007300ff0777ac */ /* 0x000e620008000800 */
[----:B------:R-:W-:Y:S02]  /*0190*/  MOV R3, RZ ;  /* 0x000000ff00037202 */ /* 0x000fe40000000f00 */
[----:B------:R-:W2:Y:S01]  /*01a0*/  LDC.64 R26, c[0x0][0x388] ;  /* 0x0000e200ff1a7b82 */ /* 0x000ea20000000a00 */
[----:B------:R-:W-:Y:S01]  /*01b0*/  MOV R17, RZ ;  /* 0x000000ff00117202 */ /* 0x000fe20000000f00 */
[----:B0-----:R-:W-:-:S02]  /*01c0*/  ULEA UR4, UR6, UR4, 0x18 ;  /* 0x0000000406047291 */ /* 0x001fc4000f8ec0ff */
[----:B------:R-:W-:-:S04]  /*01d0*/  ULEA UR5, UR6, UR5, 0x18 ;  /* 0x0000000506057291 */ /* 0x000fc8000f8ec0ff */
[----:B------:R-:W-:Y:S02]  /*01e0*/  LEA R23, R2, UR4, 0x7 ;  /* 0x0000000402177c11 */ /* 0x000fe4000f8e38ff */
[C---:B------:R-:W-:Y:S02]  /*01f0*/  LEA R7, R0.reuse, UR5, 0x3 ;  /* 0x0000000500077c11 */ /* 0x040fe4000f8e18ff */
[----:B------:R-:W-:Y:S02]  /*0200*/  LEA R6, R0, R23, 0x2 ;  /* 0x0000001700067211 */ /* 0x000fe400078e10ff */
[----:B-1----:R-:W-:-:S07]  /*0210*/  LEA R5, R2, R7, 0x8 ;  /* 0x0000000702057211 */ /* 0x002fce00078e40ff */
.L_x_25:
[----:B------:R-:W-:Y:S01]  /*0220*/  LEA R10, R3, R0, 0x5 ;  /* 0x00000000030a7211 */ /* 0x000fe200078e28ff */
[----:B------:R-:W-:Y:S01]  /*0230*/  UMOV UR4, UR7 ;  /* 0x0000000700047c82 */ /* 0x000fe20008000000 */
[----:B------:R-:W-:Y:S02]  /*0240*/  HFMA2 R11, -RZ, RZ, 0, 0 ;  /* 0x00000000ff0b7431 */ /* 0x000fe400000001ff */
[----:B------:R-:W-:-:S04]  /*0250*/  VIMNMX R8, PT, PT, R25, R10, !PT ;  /* 0x0000000a19087248 */ /* 0x000fc80007fe0100 */
[----:B------:R-:W-:-:S13]  /*0260*/  ISETP.GE.AND P0, PT, R8, UR4, PT ;  /* 0x0000000408007c0c */ /* 0x000fda000bf06270 */
[----:B------:R-:W0:Y:S01]  /*0270*/  @!P0 LDC.64 R8, c[0x0][0x380] ;  /* 0x0000e000ff088b82 */ /* 0x000e220000000a00 */
[----:B------:R-:W-:-:S04]  /*0280*/  @!P0 IMAD R13, R25, UR4, R10 ;  /* 0x00000004190d8c24 */ /* 0x000fc8000f8e020a */
[----:B0-----:R-:W-:-:S05]  /*0290*/  @!P0 IMAD.WIDE R8, R13, 0x4, R8 ;  /* 0x000000040d088825 */ /* 0x001fca00078e0208 */
[----:B---3--:R-:W3:Y:S01]  /*02a0*/  @!P0 LDG.E R11, desc[UR8][R8.64] ;  /* 0x00000008080b8981 */ /* 0x008ee2000c1e1900 */
[----:B------:R-:W-:Y:S01]  /*02b0*/  LEA R13, R3, R2, 0x5 ;  /* 0x00000002030d7211 */ /* 0x000fe200078e28ff */
[----:B------:R-:W-:Y:S03]  /*02c0*/  BSSY.RECONVERGENT B0, `(.L_x_22) ;  /* 0x000000f000007945 */ /* 0x000fe60003800200 */
[----:B------:R-:W-:-:S04]  /*02d0*/  VIMNMX R10, PT, PT, R24, R13, !PT ;  /* 0x0000000d180a7248 */ /* 0x000fc80007fe0100 */
[----:B------:R-:W-:Y:S01]  /*02e0*/  ISETP.GE.AND P0, PT, R10, UR4, PT ;  /* 0x000000040a007c0c */ /* 0x000fe2000bf06270 */
[----:B---3--:R0:W-:-:S12]  /*02f0*/  STS [R6], R11 ;  /* 0x0000000b06007388 */ /* 0x0081d80000000800 */
[----:B------:R-:W-:Y:S05]  /*0300*/  @P0 BRA `(.L_x_23) ;  /* 0x0000000000240947 */ /* 0x000fea0003800000 */
[----:B------:R-:W-:Y:S01]  /*0310*/  ISETP.GE.AND P0, PT, R4, UR4, PT ;  /* 0x0000000404007c0c */ /* 0x000fe2000bf06270 */
[----:B------:R-:W-:-:S04]  /*0320*/  IMAD R9, R13, UR4, R24 ;  /* 0x000000040d097c24 */ /* 0x000fc8000f8e0218 */
[----:B--2---:R-:W-:-:S05]  /*0330*/  IMAD.WIDE R8, R9, 0x4, R26 ;  /* 0x0000000409087825 */ /* 0x004fca00078e021a */
[----:B------:R-:W2:Y:S04]  /*0340*/  LDG.E R10, desc[UR8][R8.64] ;  /* 0x00000008080a7981 */ /* 0x000ea8000c1e1900 */
[----:B------:R-:W3:Y:S04]  /*0350*/  @!P0 LDG.E R12, desc[UR8][R8.64+0x4] ;  /* 0x00000408080c8981 */ /* 0x000ee8000c1e1900 */
[----:B--2---:R1:W-:Y:S04]  /*0360*/  STS [R5], R10 ;  /* 0x0000000a05007388 */ /* 0x0043e80000000800 */
[----:B---3--:R1:W-:Y:S04]  /*0370*/  @!P0 STS [R5+0x4], R12 ;  /* 0x0000040c05008388 */ /* 0x0083e80000000800 */
[----:B------:R1:W-:Y:S01]  /*0380*/  @P0 STS [R5+0x4], RZ ;  /* 0x000004ff05000388 */ /* 0x0003e20000000800 */
[----:B------:R-:W-:Y:S05]  /*0390*/  BRA `(.L_x_24) ;  /* 0x0000000000047947 */ /* 0x000fea0003800000 */
.L_x_23:
[----:B------:R3:W-:Y:S02]  /*03a0*/  STS.64 [R5], RZ ;  /* 0x000000ff05007388 */ /* 0x0007e40000000a00 */
.L_x_24:
[----:B------:R-:W-:Y:S05]  /*03b0*/  BSYNC.RECONVERGENT B0 ;  /* 0x0000000000007941 */ /* 0x000fea0003800200 */
.L_x_22:
[----:B------:R-:W-:Y:S01]  /*03c0*/  BAR.SYNC.DEFER_BLOCKING 0x0 ;  /* 0x0000000000007b1d */ /* 0x000fe20000010000 */
[----:B------:R-:W-:-:S05]  /*03d0*/  IADD3 R3, PT, PT, R3, 0x1, RZ ;  /* 0x0000000103037810 */ /* 0x000fca0007ffe0ff */
[----:B------:R-:W-:Y:S04]  /*03e0*/  LDS.64 R8, [R7] ;  /* 0x0000000007087984 */ /* 0x000fe80000000a00 */
[----:B-1----:R-:W1:Y:S04]  /*03f0*/  LDS.128 R12, [R23] ;  /* 0x00000000170c7984 */ /* 0x002e680000000c00 */
[----:B0-----:R-:W0:Y:S04]  /*0400*/  LDS.64 R10, [R7+0x100] ;  /* 0x00010000070a7984 */ /* 0x001e280000000a00 */
[----:B------:R-:W4:Y:S01]  /*0410*/  LDS.64 R18, [R7+0x200] ;  /* 0x0002000007127984 */ /* 0x000f220000000a00 */
[C---:B-1----:R-:W-:Y:S01]  /*0420*/  FFMA R21, R12.reuse, R8, R17 ;  /* 0x000000080c157223 */ /* 0x042fe20000000011 */
[----:B------:R-:W-:-:S02]  /*0430*/  FFMA R12, R12, R9, R20 ;  /* 0x000000090c0c7223 */ /* 0x000fc40000000014 */
[----:B------:R-:W1:Y:S01]  /*0440*/  LDS.64 R16, [R7+0x300] ;  /* 0x0003000007107984 */ /* 0x000e620000000a00 */
[----:B0-----:R-:W-:Y:S01]  /*0450*/  FFMA R21, R10, R13, R21 ;  /* 0x0000000d0a157223 */ /* 0x001fe20000000015 */
[----:B------:R-:W-:Y:S02]  /*0460*/  FFMA R13, R13, R11, R12 ;  /* 0x0000000b0d0d7223 */ /* 0x000fe4000000000c */
[----:B------:R-:W-:Y:S01]  /*0470*/  LDS.128 R8, [R23+0x10] ;  /* 0x0000100017087984 */ /* 0x000fe20000000c00 */
[----:B----4-:R-:W-:Y:S01]  /*0480*/  FFMA R29, R18, R14, R21 ;  /* 0x0000000e121d7223 */ /* 0x010fe20000000015 */
[----:B------:R-:W-:Y:S02]  /*0490*/  FFMA R14, R14, R19, R13 ;  /* 0x000000130e0e7223 */ /* 0x000fe4000000000d */
[----:B------:R-:W0:Y:S04]  /*04a0*/  LDS.64 R20, [R7+0x400] ;  /* 0x0004000007147984 */ /* 0x000e280000000a00 */
[----:B------:R-:W4:Y:S04]  /*04b0*/  LDS.64 R12, [R7+0x500] ;  /* 0x00050000070c7984 */ /* 0x000f280000000a00 */
[----:B------:R-:W5:Y:S01]  /*04c0*/  LDS.64 R18, [R7+0x600] ;  /* 0x0006000007127984 */ /* 0x000f620000000a00 */
[----:B-1----:R-:W-:Y:S01]  /*04d0*/  FFMA R29, R16, R15, R29 ;  /* 0x0000000f101d7223 */ /* 0x002fe2000000001d */
[----:B------:R-:W-:-:S02]  /*04e0*/  FFMA R14, R15, R17, R14 ;  /* 0x000000110f0e7223 */ /* 0x000fc4000000000e */
[----:B------:R-:W1:Y:S01]  /*04f0*/  LDS.64 R16, [R7+0x700] ;  /* 0x0007000007107984 */ /* 0x000e620000000a00 */
[C---:B0-----:R-:W-:Y:S01]  /*0500*/  FFMA R29, R8.reuse, R20, R29 ;  /* 0x00000014081d7223 */ /* 0x041fe2000000001d */
[----:B------:R-:W-:Y:S02]  /*0510*/  FFMA R14, R8, R21, R14 ;  /* 0x00000015080e7223 */ /* 0x000fe4000000000e */
[----:B------:R-:W-:Y:S01]  /*0520*/  LDS.64 R20, [R7+0x800] ;  /* 0x0008000007147984 */ /* 0x000fe20000000a00 */
[----:B----4-:R-:W-:Y:S01]  /*0530*/  FFMA R29, R12, R9, R29 ;  /* 0x000000090c1d7223 */ /* 0x010fe2000000001d */
[----:B------:R-:W-:Y:S02]  /*0540*/  FFMA R9, R9, R13, R14 ;  /* 0x0000000d09097223 */ /* 0x000fe4000000000e */
[----:B------:R-:W0:Y:S01]  /*0550*/  LDS.128 R12, [R23+0x20] ;  /* 0x00002000170c7984 */ /* 0x000e220000000c00 */
[----:B-----5:R-:W-:Y:S01]  /*0560*/  FFMA R29, R18, R10, R29 ;  /* 0x0000000a121d7223 */ /* 0x020fe2000000001d */
[----:B------:R-:W-:-:S02]  /*0570*/  FFMA R10, R10, R19, R9 ;  /* 0x000000130a0a7223 */ /* 0x000fc40000000009 */
[----:B------:R-:W4:Y:S04]  /*0580*/  LDS.64 R8, [R7+0x900] ;  /* 0x0009000007087984 */ /* 0x000f280000000a00 */
[----:B------:R-:W5:Y:S01]  /*0590*/  LDS.64 R18, [R7+0xa00] ;  /* 0x000a000007127984 */ /* 0x000f620000000a00 */
[----:B-1----:R-:W-:Y:S01]  /*05a0*/  FFMA R29, R16, R11, R29 ;  /* 0x0000000b101d7223 */ /* 0x002fe2000000001d */
[----:B------:R-:W-:Y:S02]  /*05b0*/  FFMA R10, R11, R17, R10 ;  /* 0x000000110b0a7223 */ /* 0x000fe4000000000a */
[----:B------:R-:W1:Y:S01]  /*05c0*/  LDS.64 R16, [R7+0xb00] ;  /* 0x000b000007107984 */ /* 0x000e620000000a00 */
[C---:B0-----:R-:W-:Y:S01]  /*05d0*/  FFMA R29, R12.reuse, R20, R29 ;  /* 0x000000140c1d7223 */ /* 0x041fe2000000001d */
[----:B------:R-:W-:-:S02]  /*05e0*/  FFMA R10, R12, R21, R10 ;  /* 0x000000150c0a7223 */ /* 0x000fc4000000000a */
[----:B------:R-:W-:Y:S01]  /*05f0*/  LDS.64 R20, [R7+0xc00] ;  /* 0x000c000007147984 */ /* 0x000fe20000000a00 */
[----:B----4-:R-:W-:Y:S01]  /*0600*/  FFMA R29, R8, R13, R29 ;  /* 0x0000000d081d7223 */ /* 0x010fe2000000001d */
[----:B------:R-:W-:Y:S02]  /*0610*/  FFMA R13, R13, R9, R10 ;  /* 0x000000090d0d7223 */ /* 0x000fe4000000000a */
[----:B------:R-:W0:Y:S01]  /*0620*/  LDS.128 R8, [R23+0x30] ;  /* 0x0000300017087984 */ /* 0x000e220000000c00 */
[----:B-----5:R-:W-:Y:S01]  /*0630*/  FFMA R29, R18, R14, R29 ;  /* 0x0000000e121d7223 */ /* 0x020fe2000000001d */
[----:B------:R-:W-:Y:S02]  /*0640*/  FFMA R14, R14, R19, R13 ;  /* 0x000000130e0e7223 */ /* 0x000fe4000000000d */
[----:B------:R-:W4:Y:S04]  /*0650*/  LDS.64 R12, [R7+0xd00] ;  /* 0x000d0000070c7984 */ /* 0x000f280000000a00 */
[----:B------:R-:W5:Y:S01]  /*0660*/  LDS.64 R18, [R7+0xe00] ;  /* 0x000e000007127984 */ /* 0x000f620000000a00 */
[----:B-1----:R-:W-:Y:S01]  /*0670*/  FFMA R29, R16, R15, R29 ;  /* 0x0000000f101d7223 */ /* 0x002fe2000000001d */
[----:B------:R-:W-:-:S02]  /*0680*/  FFMA R14, R15, R17, R14 ;  /* 0x000000110f0e7223 */ /* 0x000fc4000000000e */
[----:B------:R-:W1:Y:S01]  /*0690*/  LDS.64 R16, [R7+0xf00] ;  /* 0x000f000007107984 */ /* 0x000e620000000a00 */
[C---:B0-----:R-:W-:Y:S01]  /*06a0*/  FFMA R29, R8.reuse, R20, R29 ;  /* 0x00000014081d7223 */ /* 0x041fe2000000001d */
[----:B------:R-:W-:-:S03]  /*06b0*/  FFMA R14, R8, R21, R14 ;  /* 0x00000015080e7223 */ /* 0x000fc6000000000e */
[----:B----4-:R-:W-:Y:S01]  /*06c0*/  FFMA R29, R12, R9, R29 ;  /* 0x000000090c1d7223 */ /* 0x010fe2000000001d */
[----:B------:R-:W-:Y:S02]  /*06d0*/  FFMA R21, R9, R13, R14 ;  /* 0x0000000d09157223 */ /* 0x000fe4000000000e */
[----:B------:R-:W-:Y:S01]  /*06e0*/  LDS.64 R8, [R7+0x1000] ;  /* 0x0010000007087984 */ /* 0x000fe20000000a00 */
[----:B-----5:R-:W-:Y:S01]  /*06f0*/  FFMA R29, R18, R10, R29 ;  /* 0x0000000a121d7223 */ /* 0x020fe2000000001d */
[----:B------:R-:W-:Y:S02]  /*0700*/  FFMA R10, R10, R19, R21 ;  /* 0x000000130a0a7223 */ /* 0x000fe40000000015 */
[----:B------:R-:W0:Y:S04]  /*0710*/  LDS.128 R12, [R23+0x40] ;  /* 0x00004000170c7984 */ /* 0x000e280000000c00 */
[----:B------:R-:W4:Y:S04]  /*0720*/  LDS.64 R18, [R7+0x1100] ;  /* 0x0011000007127984 */ /* 0x000f280000000a00 */
[----:B------:R-:W-:Y:S01]  /*0730*/  LDS.64 R20, [R7+0x1300] ;  /* 0x0013000007147984 */ /* 0x000fe20000000a00 */
[----:B-1----:R-:W-:Y:S01]  /*0740*/  FFMA R29, R16, R11, R29 ;  /* 0x0000000b101d7223 */ /* 0x002fe2000000001d */
[----:B------:R-:W-:-:S02]  /*0750*/  FFMA R10, R11, R17, R10 ;  /* 0x000000110b0a7223 */ /* 0x000fc4000000000a */
[----:B------:R-:W1:Y:S01]  /*0760*/  LDS.64 R16, [R7+0x1200] ;  /* 0x0012000007107984 */ /* 0x000e620000000a00 */
[C---:B0-----:R-:W-:Y:S01]  /*0770*/  FFMA R29, R12.reuse, R8, R29 ;  /* 0x000000080c1d7223 */ /* 0x041fe2000000001d */
[----:B------:R-:W-:-:S03]  /*0780*/  FFMA R10, R12, R9, R10 ;  /* 0x000000090c0a7223 */ /* 0x000fc6000000000a */
[----:B----4-:R-:W-:Y:S01]  /*0790*/  FFMA R29, R18, R13, R29 ;  /* 0x0000000d121d7223 */ /* 0x010fe2000000001d */
[----:B------:R-:W-:Y:S02]  /*07a0*/  FFMA R19, R13, R19, R10 ;  /* 0x000000130d137223 */ /* 0x000fe4000000000a */
[----:B------:R-:W-:Y:S04]  /*07b0*/  LDS.64 R12, [R7+0x1400] ;  /* 0x00140000070c7984 */ /* 0x000fe80000000a00 */
[----:B------:R-:W0:Y:S01]  /*07c0*/  LDS.128 R8, [R23+0x50] ;  /* 0x0000500017087984 */ /* 0x000e220000000c00 */
[----:B-1----:R-:W-:Y:S01]  /*07d0*/  FFMA R29, R16, R14, R29 ;  /* 0x0000000e101d7223 */ /* 0x002fe2000000001d */
[----:B------:R-:W-:Y:S02]  /*07e0*/  FFMA R14, R14, R17, R19 ;  /* 0x000000110e0e7223 */ /* 0x000fe40000000013 */
[----:B------:R-:W1:Y:S01]  /*07f0*/  LDS.64 R18, [R7+0x1500] ;  /* 0x0015000007127984 */ /* 0x000e620000000a00 */
[----:B------:R-:W-:Y:S01]  /*0800*/  FFMA R29, R20, R15, R29 ;  /* 0x0000000f141d7223 */ /* 0x000fe2000000001d */
[----:B------:R-:W-:-:S02]  /*0810*/  FFMA R20, R15, R21, R14 ;  /* 0x000000150f147223 */ /* 0x000fc4000000000e */
[----:B------:R-:W4:Y:S04]  /*0820*/  LDS.64 R14, [R7+0x1600] ;  /* 0x00160000070e7984 */ /* 0x000f280000000a00 */
[----:B------:R-:W5:Y:S01]  /*0830*/  LDS.64 R16, [R7+0x1700] ;  /* 0x0017000007107984 */ /* 0x000f620000000a00 */
[C---:B0-----:R-:W-:Y:S01]  /*0840*/  FFMA R29, R8.reuse, R12, R29 ;  /* 0x0000000c081d7223 */ /* 0x041fe2000000001d */
[----:B------:R-:W-:-:S03]  /*0850*/  FFMA R20, R8, R13, R20 ;  /* 0x0000000d08147223 */ /* 0x000fc60000000014 */
[----:B-1----:R-:W-:Y:S01]  /*0860*/  FFMA R29, R18, R9, R29 ;  /* 0x00000009121d7223 */ /* 0x002fe2000000001d */
[----:B------:R-:W-:Y:S02]  /*0870*/  FFMA R19, R9, R19, R20 ;  /* 0x0000001309137223 */ /* 0x000fe40000000014 */
[----:B------:R-:W-:Y:S01]  /*0880*/  LDS.64 R8, [R7+0x1900] ;  /* 0x0019000007087984 */ /* 0x000fe20000000a00 */
[----:B----4-:R-:W-:Y:S01]  /*0890*/  FFMA R29, R14, R10, R29 ;  /* 0x0000000a0e1d7223 */ /* 0x010fe2000000001d */
[----:B------:R-:W-:Y:S02]  /*08a0*/  FFMA R10, R10, R15, R19 ;  /* 0x0000000f0a0a7223 */ /* 0x000fe40000000013 */
[----:B------:R-:W-:Y:S01]  /*08b0*/  LDS.64 R18, [R7+0x1800] ;  /* 0x0018000007127984 */ /* 0x000fe20000000a00 */
[----:B-----5:R-:W-:Y:S01]  /*08c0*/  FFMA R29, R16, R11, R29 ;  /* 0x0000000b101d7223 */ /* 0x020fe2000000001d */
[----:B------:R-:W-:Y:S02]  /*08d0*/  FFMA R10, R11, R17, R10 ;  /* 0x000000110b0a7223 */ /* 0x000fe4000000000a */
[----:B------:R-:W0:Y:S04]  /*08e0*/  LDS.128 R12, [R23+0x60] ;  /* 0x00006000170c7984 */ /* 0x000e280000000c00 */
[----:B------:R-:W1:Y:S01]  /*08f0*/  LDS.64 R16, [R7+0x1a00] ;  /* 0x001a000007107984 */ /* 0x000e620000000a00 */
[C---:B0-----:R-:W-:Y:S01]  /*0900*/  FFMA R29, R12.reuse, R18, R29 ;  /* 0x000000120c1d7223 */ /* 0x041fe2000000001d */
[----:B------:R-:W-:-:S02]  /*0910*/  FFMA R10, R12, R19, R10 ;  /* 0x000000130c0a7223 */ /* 0x000fc4000000000a */
[----:B------:R-:W0:Y:S01]  /*0920*/  LDS.64 R18, [R7+0x1b00] ;  /* 0x001b000007127984 */ /* 0x000e220000000a00 */
[----:B------:R-:W-:Y:S01]  /*0930*/  FFMA R29, R8, R13, R29 ;  /* 0x0000000d081d7223 */ /* 0x000fe2000000001d */
[----:B------:R-:W-:Y:S02]  /*0940*/  FFMA R21, R13, R9, R10 ;  /* 0x000000090d157223 */ /* 0x000fe4000000000a */
[----:B------:R-:W-:Y:S01]  /*0950*/  LDS.64 R12, [R7+0x1c00] ;  /* 0x001c0000070c7984 */ /* 0x000fe20000000a00 */
[----:B-1----:R-:W-:Y:S01]  /*0960*/  FFMA R29, R16, R14, R29 ;  /* 0x0000000e101d7223 */ /* 0x002fe2000000001d */
[----:B------:R-:W-:Y:S02]  /*0970*/  FFMA R14, R14, R17, R21 ;  /* 0x000000110e0e7223 */ /* 0x000fe40000000015 */
[----:B------:R-:W1:Y:S04]  /*0980*/  LDS.128 R8, [R23+0x70] ;  /* 0x0000700017087984 */ /* 0x000e680000000c00 */
[----:B------:R-:W4:Y:S01]  /*0990*/  LDS.64 R16, [R7+0x1d00] ;  /* 0x001d000007107984 */ /* 0x000f220000000a00 */
[----:B0-----:R-:W-:Y:S01]  /*09a0*/  FFMA R29, R18, R15, R29 ;  /* 0x0000000f121d7223 */ /* 0x001fe2000000001d */
[----:B------:R-:W-:-:S02]  /*09b0*/  FFMA R20, R15, R19, R14 ;  /* 0x000000130f147223 */ /* 0x000fc4000000000e */
[----:B------:R-:W0:Y:S04]  /*09c0*/  LDS.64 R14, [R7+0x1e00] ;  /* 0x001e0000070e7984 */ /* 0x000e280000000a00 */
[----:B------:R-:W5:Y:S01]  /*09d0*/  LDS.64 R18, [R7+0x1f00] ;  /* 0x001f000007127984 */ /* 0x000f620000000a00 */
[C---:B-1----:R-:W-:Y:S01]  /*09e0*/  FFMA R20, R8.reuse, R13, R20 ;  /* 0x0000000d08147223 */ /* 0x042fe20000000014 */
[----:B------:R-:W-:Y:S01]  /*09f0*/  I2FP.F32.U32 R13, R3 ;  /* 0x00000003000d7245 */ /* 0x000fe20000201000 */
[----:B------:R-:W-:Y:S02]  /*0a00*/  FFMA R29, R8, R12, R29 ;  /* 0x0000000c081d7223 */ /* 0x000fe4000000001d */
[----:B----4-:R-:W-:Y:S01]  /*0a10*/  FFMA R17, R9, R17, R20 ;  /* 0x0000001109117223 */ /* 0x010fe20000000014 */
[----:B------:R-:W-:Y:S01]  /*0a20*/  BAR.SYNC.DEFER_BLOCKING 0x0 ;  /* 0x0000000000007b1d */ /* 0x000fe20000010000 */
[----:B------:R-:W-:Y:S01]  /*0a30*/  FSETP.GT.AND P0, PT, R22, R13, PT ;  /* 0x0000000d1600720b */ /* 0x000fe20003f04000 */
[----:B------:R-:W-:-:S04]  /*0a40*/  FFMA R29, R16, R9, R29 ;  /* 0x00000009101d7223 */ /* 0x000fc8000000001d */
[----:B0-----:R-:W-:Y:S01]  /*0a50*/  FFMA R29, R14, R10, R29 ;  /* 0x0000000a0e1d7223 */ /* 0x001fe2000000001d */
[----:B------:R-:W-:-:S03]  /*0a60*/  FFMA R10, R10, R15, R17 ;  /* 0x0000000f0a0a7223 */ /* 0x000fc60000000011 */
[----:B-----5:R-:W-:Y:S01]  /*0a70*/  FFMA R17, R18, R11, R29 ;  /* 0x0000000b12117223 */ /* 0x020fe2000000001d */
[----:B------:R-:W-:-:S03]  /*0a80*/  FFMA R20, R11, R19, R10 ;  /* 0x000000130b147223 */ /* 0x000fc6000000000a */
[----:B------:R-:W-:Y:S05]  /*0a90*/  @P0 BRA `(.L_x_25) ;  /* 0xfffffff400e00947 */ /* 0x000fea000383ffff */
.L_x_21:
[----:B------:R-:W-:-:S04]  /*0aa0*/  VIMNMX R0, PT, PT, R25, R24, !PT ;  /* 0x0000001819007248 */ /* 0x000fc80007fe0100 */
[----:B------:R-:W-:Y:S02]  /*0ab0*/  ISETP.GE.AND P0, PT, R0, UR4, PT ;  /* 0x0000000400007c0c */ /* 0x000fe4000bf06270 */
[----:B------:R-:W-:-:S04]  /*0ac0*/  VIADDMNMX R0, R24, 0x1, R25, !PT ;  /* 0x0000000118007846 */ /* 0x000fc80007800119 */
[----:B------:R-:W-:-:S07]  /*0ad0*/  ISETP.GE.AND P1, PT, R0, UR4, PT ;  /* 0x0000000400007c0c */ /* 0x000fce000bf26270 */
[----:B------:R-:W0:Y:S01]  /*0ae0*/  @!P0 LDC.64 R2, c[0x0][0x390] ;  /* 0x0000e400ff028b82 */ /* 0x000e220000000a00 */
[----:B---3--:R-:W-:-:S04]  /*0af0*/  @!P0 IMAD R5, R25, UR4, R24 ;  /* 0x0000000419058c24 */ /* 0x008fc8000f8e0218 */
[----:B0-----:R-:W-:-:S05]  /*0b00*/  @!P0 IMAD.WIDE R2, R5, 0x4, R2 ;  /* 0x0000000405028825 */ /* 0x001fca00078e0202 */
[----:B------:R0:W-:Y:S01]  /*0b10*/  @!P0 STG.E desc[UR8][R2.64], R17 ;  /* 0x0000001102008986 */ /* 0x0001e2000c101908 */
[----:B------:R-:W-:Y:S05]  /*0b20*/  @P1 EXIT ;  /* 0x000000000000194d */ /* 0x000fea0003800000 */
[----:B------:R-:W0:Y:S01]  /*0b30*/  LDCU.64 UR6, c[0x0][0x390] ;  /* 0x00007200ff0677ac */ /* 0x000e220008000a00 */
[----:B------:R-:W-:Y:S01]  /*0b40*/  IMAD R25, R25, UR4, RZ ;  /* 0x0000000419197c24 */ /* 0x000fe2000f8e02ff */
[----:B------:R-:W-:-:S04]  /*0b50*/  SHF.R.S32.HI R0, RZ, 0x1f, R24 ;  /* 0x0000001fff007819 */ /* 0x000fc80000011418 */
[----:B------:R-:W-:-:S04]  /*0b60*/  IADD3 R24, P0, PT, R24, R25, RZ ;  /* 0x0000001918187210 */ /* 0x000fc80007f1e0ff */
[----:B------:R-:W-:Y:S02]  /*0b70*/  LEA.HI.X.SX32 R25, R25, R0, 0x1, P0 ;  /* 0x0000000019197211 */ /* 0x000fe400000f0eff */
[----:B0-----:R-:W-:-:S04]  /*0b80*/  LEA R2, P0, R24, UR6, 0x2 ;  /* 0x0000000618027c11 */ /* 0x001fc8000f8010ff */
[----:B------:R-:W-:-:S05]  /*0b90*/  LEA.HI.X R3, R24, UR7, R25, 0x2, P0 ;  /* 0x0000000718037c11 */ /* 0x000fca00080f1419 */
[----:B------:R-:W-:Y:S01]  /*0ba0*/  STG.E desc[UR8][R2.64+0x4], R20 ;  /* 0x0000041402007986 */ /* 0x000fe2000c101908 */
[----:B------:R-:W-:Y:S05]  /*0bb0*/  EXIT ;  /* 0x000000000000794d */ /* 0x000fea0003800000 */
.L_x_26:
        /* <DEDUP_REMOVED lines=12> */
.L_x_61:


//--------------------- .text._Z16matrixMul1ResultILi32EEvPfS0_S0_i --------------------------
	.section	.text._Z16matrixMul1ResultILi32EEvPfS0_S0_i,"ax",@progbits
	.align	128
        .global         _Z16matrixMul1ResultILi32EEvPfS0_S0_i
        .type           _Z16matrixMul1ResultILi32EEvPfS0_S0_i,@function
        .size           _Z16matrixMul1ResultILi32EEvPfS0_S0_i,(.L_x_62 - _Z16matrixMul1ResultILi32EEvPfS0_S0_i)
        .other          _Z16matrixMul1ResultILi32EEvPfS0_S0_i,@"STO_CUDA_ENTRY STV_DEFAULT"
_Z16matrixMul1ResultILi32EEvPfS0_S0_i:
.text._Z16matrixMul1ResultILi32EEvPfS0_S0_i:
[----:B------:R-:W-:Y:S01]  /*0000*/  LDC R1, c[0x0][0x37c] ;  /* 0x0000df00ff017b82 */ /* 0x000fe20000000800 */
[----:B------:R-:W0:Y:S01]  /*0010*/  LDCU UR4, c[0x0][0x398] ;  /* 0x00007300ff0477ac */ /* 0x000e220008000800 */
[----:B------:R-:W1:Y:S06]  /*0020*/  S2R R0, SR_TID.Y ;  /* 0x0000000000007919 */ /* 0x000e6c0000002200 */
[----:B------:R-:W1:Y:S01]  /*0030*/  LDC R19, c[0x0][0x364] ;  /* 0x0000d900ff137b82 */ /* 0x000e620000000800 */
[----:B------:R-:W-:Y:S01]  /*0040*/  HFMA2 R21, -RZ, RZ, 0, 0 ;  /* 0x00000000ff157431 */ /* 0x000fe200000001ff */
[----:B------:R-:W2:Y:S01]  /*0050*/  LDCU.64 UR8, c[0x0][0x358] ;  /* 0x00006b00ff0877ac */ /* 0x000ea20008000a00 */
[----:B------:R-:W3:Y:S05]  /*0060*/  S2R R2, SR_TID.X ;  /* 0x0000000000027919 */ /* 0x000eea0000002100 */
[----:B------:R-:W1:Y:S01]  /*0070*/  S2UR UR5, SR_CTAID.Y ;  /* 0x00000000000579c3 */ /* 0x000e620000002600 */
[----:B0-----:R-:W-:-:S07]  /*0080*/  I2FP.F32.S32 R3, UR4 ;  /* 0x0000000400037c45 */ /* 0x001fce0008201400 */
[----:B------:R-:W3:Y:S01]  /*0090*/  S2UR UR6, SR_CTAID.X ;  /* 0x00000000000679c3 */ /* 0x000ee20000002500 */
[----:B------:R-:W-:-:S07]  /*00a0*/  FMUL R16, R3, 0.03125 ;  /* 0x3d00000003107820 */ /* 0x000fce0000400000 */
[----:B------:R-:W3:Y:S01]  /*00b0*/  LDC R5, c[0x0][0x360] ;  /* 0x0000d800ff057b82 */ /* 0x000ee20000000800 */
[----:B------:R-:W0:Y:S01]  /*00c0*/  FRND.CEIL R16, R16 ;  /* 0x0000001000107307 */ /* 0x000e220000209000 */
[----:B-1----:R-:W-:Y:S01]  /*00d0*/  IMAD R19, R19, UR5, R0 ;  /* 0x0000000513137c24 */ /* 0x002fe2000f8e0200 */
[----:B0-----:R-:W-:Y:S01]  /*00e0*/  FSETP.GT.AND P0, PT, R16, RZ, PT ;  /* 0x000000ff1000720b */ /* 0x001fe20003f04000 */
[----:B---3--:R-:W-:-:S05]  /*00f0*/  IMAD R18, R5, UR6, R2 ;  /* 0x0000000605127c24 */ /* 0x008fca000f8e0202 */
[----:B------:R-:W-:-:S07]  /*0100*/  VIMNMX R3, PT, PT, R19, R18, !PT ;  /* 0x0000001213037248 */ /* 0x000fce0007fe0100 */
[----:B--2---:R-:W-:Y:S05]  /*0110*/  @!P0 BRA `(.L_x_27) ;  /* 0x0000000400b48947 */ /* 0x004fea0003800000 */
[----:B------:R-:W0:Y:S01]  /*0120*/  S2UR UR6, SR_CgaCtaId ;  /* 0x00000000000679c3 */ /* 0x000e220000008800 */
[----:B------:R-:W-:Y:S01]  /*0130*/  UMOV UR4, 0x400 ;  /* 0x0000040000047882 */ /* 0x000fe20000000000 */
[----:B------:R-:W-:Y:S01]  /*0140*/  MOV R21, RZ ;  /* 0x000000ff00157202 */ /* 0x000fe20000000f00 */
[----:B------:R-:W-:Y:S01]  /*0150*/  UIADD3 UR5, UPT, UPT, UR4, 0x1000, URZ ;  /* 0x0000100004057890 */ /* 0x000fe2000fffe0ff */
[----:B------:R-:W-:Y:S01]  /*0160*/  MOV R5, RZ ;  /* 0x000000ff00057202 */ /* 0x000fe20000000f00 */
[----:B------:R-:W1:Y:S01]  /*0170*/  LDCU UR7, c[0x0][0x398] ;  /* 0x00007300ff0777ac */ /* 0x000e620008000800 */
[----:B0-----:R-:W-:Y:S02]  /*0180*/  ULEA UR4, UR6, UR4, 0x18 ;  /* 0x0000000406047291 */ /* 0x001fe4000f8ec0ff */
[----:B------:R-:W-:-:S04]  /*0190*/  ULEA UR5, UR6, UR5, 0x18 ;  /* 0x0000000506057291 */ /* 0x000fc8000f8ec0ff */
[----:B------:R-:W-:Y:S02]  /*01a0*/  LEA R17, R0, UR4, 0x7 ;  /* 0x0000000400117c11 */ /* 0x000fe4000f8e38ff */
[C---:B------:R-:W-:Y:S02]  /*01b0*/  LEA R7, R2.reuse, UR5, 0x2 ;  /* 0x0000000502077c11 */ /* 0x040fe4000f8e10ff */
[----:B------:R-:W-:Y:S02]  /*01c0*/  LEA R6, R2, R17, 0x2 ;  /* 0x0000001102067211 */ /* 0x000fe400078e10ff */
[----:B-1----:R-:W-:-:S07]  /*01d0*/  LEA R4, R0, R7, 0x7 ;  /* 0x0000000700047211 */ /* 0x002fce00078e38ff */
.L_x_28:
[C---:B------:R-:W-:Y:S01]  /*01e0*/  LEA R12, R5.reuse, R2, 0x5 ;  /* 0x00000002050c7211 */ /* 0x040fe200078e28ff */
[----:B------:R-:W-:Y:S01]  /*01f0*/  UMOV UR4, UR7 ;  /* 0x0000000700047c82 */ /* 0x000fe20008000000 */
[----:B------:R-:W-:Y:S01]  /*0200*/  LEA R23, R5, R0, 0x5 ;  /* 0x0000000005177211 */ /* 0x000fe200078e28ff */
[----:B------:R-:W-:Y:S01]  /*0210*/  HFMA2 R29, -RZ, RZ, 0, 0 ;  /* 0x00000000ff1d7431 */ /* 0x000fe200000001ff */
[----:B------:R-:W-:Y:S02]  /*0220*/  VIMNMX R8, PT, PT, R19, R12, !PT ;  /* 0x0000000c13087248 */ /* 0x000fe40007fe0100 */
[----:B------:R-:W-:Y:S02]  /*0230*/  VIMNMX R9, PT, PT, R18, R23, !PT ;  /* 0x0000001712097248 */ /* 0x000fe40007fe0100 */
[----:B------:R-:W-:Y:S02]  /*0240*/  ISETP.GE.AND P0, PT, R8, UR4, PT ;  /* 0x0000000408007c0c */ /* 0x000fe4000bf06270 */
[----:B------:R-:W-:-:S02]  /*0250*/  ISETP.GE.AND P1, PT, R9, UR4, PT ;  /* 0x0000000409007c0c */ /* 0x000fc4000bf26270 */
[----:B------:R-:W-:-:S09]  /*0260*/  MOV R24, RZ ;  /* 0x000000ff00187202 */ /* 0x000fd20000000f00 */
[----:B------:R-:W0:Y:S01]  /*0270*/  @!P0 LDC.64 R8, c[0x0][0x380] ;  /* 0x0000e000ff088b82 */ /* 0x000e220000000a00 */
[----:B------:R-:W-:Y:S02]  /*0280*/  @!P0 IMAD R13, R19, UR4, R12 ;  /* 0x00000004130d8c24 */ /* 0x000fe4000f8e020c */
[----:B------:R-:W-:-:S05]  /*0290*/  @!P1 IMAD R23, R23, UR4, R18 ;  /* 0x0000000417179c24 */ /* 0x000fca000f8e0212 */
[----:B------:R-:W1:Y:S01]  /*02a0*/  @!P1 LDC.64 R10, c[0x0][0x388] ;  /* 0x0000e200ff0a9b82 */ /* 0x000e620000000a00 */
[----:B0-----:R-:W-:-:S05]  /*02b0*/  @!P0 IMAD.WIDE R8, R13, 0x4, R8 ;  /* 0x000000040d088825 */ /* 0x001fca00078e0208 */
[----:B------:R-:W2:Y:S01]  /*02c0*/  @!P0 LDG.E R29, desc[UR8][R8.64] ;  /* 0x00000008081d8981 */ /* 0x000ea2000c1e1900 */
[----:B-1----:R-:W-:-:S05]  /*02d0*/  @!P1 IMAD.WIDE R22, R23, 0x4, R10 ;  /* 0x0000000417169825 */ /* 0x002fca00078e020a */
[----:B------:R-:W3:Y:S01]  /*02e0*/  @!P1 LDG.E R24, desc[UR8][R22.64] ;  /* 0x0000000816189981 */ /* 0x000ee2000c1e1900 */
[----:B------:R-:W-:-:S03]  /*02f0*/  IADD3 R5, PT, PT, R5, 0x1, RZ ;  /* 0x0000000105057810 */ /* 0x000fc60007ffe0ff */
[----:B--2---:R-:W-:Y:S04]  /*0300*/  STS [R6], R29 ;  /* 0x0000001d06007388 */ /* 0x004fe80000000800 */
[----:B---3--:R-:W-:Y:S01]  /*0310*/  STS [R4], R24 ;  /* 0x0000001804007388 */ /* 0x008fe20000000800 */
[----:B------:R-:W-:Y:S06]  /*0320*/  BAR.SYNC.DEFER_BLOCKING 0x0 ;  /* 0x0000000000007b1d */ /* 0x000fec0000010000 */
[----:B------:R-:W-:Y:S04]  /*0330*/  LDS R28, [R7] ;  /* 0x00000000071c7984 */ /* 0x000fe80000000800 */
[----:B------:R-:W0:Y:S04]  /*0340*/  LDS.128 R12, [R17] ;  /* 0x00000000110c7984 */ /* 0x000e280000000c00 */
[----:B------:R-:W1:Y:S04]  /*0350*/  LDS R23, [R7+0x80] ;  /* 0x0000800007177984 */ /* 0x000e680000000800 */
[----:B------:R-:W2:Y:S04]  /*0360*/  LDS R27, [R7+0x100] ;  /* 0x00010000071b7984 */ /* 0x000ea80000000800 */
[----:B------:R-:W3:Y:S04]  /*0370*/  LDS R26, [R7+0x180] ;  /* 0x00018000071a7984 */ /* 0x000ee80000000800 */
[----:B------:R-:W-:Y:S04]  /*0380*/  LDS R25, [R7+0x200] ;  /* 0x0002000007197984 */ /* 0x000fe80000000800 */
[----:B------:R-:W4:Y:S04]  /*0390*/  LDS.128 R8, [R17+0x10] ;  /* 0x0000100011087984 */ /* 0x000f280000000c00 */
[----:B------:R-:W5:Y:S04]  /*03a0*/  LDS R20, [R7+0x280] ;  /* 0x0002800007147984 */ /* 0x000f680000000800 */
[----:B------:R-:W-:Y:S04]  /*03b0*/  LDS R24, [R7+0x380] ;  /* 0x0003800007187984 */ /* 0x000fe80000000800 */
[----:B------:R-:W-:Y:S01]  /*03c0*/  LDS R22, [R7+0x480] ;  /* 0x0004800007167984 */ /* 0x000fe20000000800 */
[----:B0-----:R-:W-:-:S03]  /*03d0*/  FFMA R12, R12, R28, R21 ;  /* 0x0000001c0c0c7223 */ /* 0x001fc60000000015 */
[----:B------:R-:W0:Y:S01]  /*03e0*/  LDS R21, [R7+0x300] ;  /* 0x0003000007157984 */ /* 0x000e220000000800 */
[----:B-1----:R-:W-:-:S03]  /*03f0*/  FFMA R12, R23, R13, R12 ;  /* 0x0000000d170c7223 */ /* 0x002fc6000000000c */
[----:B------:R-:W-:Y:S01]  /*0400*/  LDS R23, [R7+0x400] ;  /* 0x0004000007177984 */ /* 0x000fe20000000800 */
[----:B--2---:R-:W-:-:S04]  /*0410*/  FFMA R27, R27, R14, R12 ;  /* 0x0000000e1b1b7223 */ /* 0x004fc8000000000c */
[----:B---3--:R-:W-:Y:S02]  /*0420*/  FFMA R27, R26, R15, R27 ;  /* 0x0000000f1a1b7223 */ /* 0x008fe4000000001b */
[----:B------:R-:W1:Y:S04]  /*0430*/  LDS.128 R12, [R17+0x20] ;  /* 0x00002000110c7984 */ /* 0x000e680000000c00 */
[----:B------:R-:W-:Y:S01]  /*0440*/  LDS R26, [R7+0x580] ;  /* 0x00058000071a7984 */ /* 0x000fe20000000800 */
[----:B----4-:R-:W-:-:S03]  /*0450*/  FFMA R27, R8, R25, R27 ;  /* 0x00000019081b7223 */ /* 0x010fc6000000001b */
[----:B------:R-:W2:Y:S01]  /*0460*/  LDS R25, [R7+0x500] ;  /* 0x0005000007197984 */ /* 0x000ea20000000800 */
[----:B-----5:R-:W-:-:S04]  /*0470*/  FFMA R20, R20, R9, R27 ;  /* 0x0000000914147223 */ /* 0x020fc8000000001b */
[----:B0-----:R-:W-:Y:S02]  /*0480*/  FFMA R21, R21, R10, R20 ;  /* 0x0000000a15157223 */ /* 0x001fe40000000014 */
[----:B------:R-:W-:Y:S02]  /*0490*/  LDS R20, [R7+0x680] ;  /* 0x0006800007147984 */ /* 0x000fe40000000800 */
[----:B------:R-:W-:Y:S02]  /*04a0*/  FFMA R27, R24, R11, R21 ;  /* 0x0000000b181b7223 */ /* 0x000fe40000000015 */
[----:B------:R-:W-:Y:S04]  /*04b0*/  LDS R21, [R7+0x600] ;  /* 0x0006000007157984 */ /* 0x000fe80000000800 */
[----:B------:R-:W0:Y:S01]  /*04c0*/  LDS.128 R8, [R17+0x30] ;  /* 0x0000300011087984 */ /* 0x000e220000000c00 */
[----:B-1----:R-:W-:-:S03]  /*04d0*/  FFMA R27, R12, R23, R27 ;  /* 0x000000170c1b7223 */ /* 0x002fc6000000001b */
[----:B------:R-:W1:Y:S01]  /*04e0*/  LDS R23, [R7+0x700] ;  /* 0x0007000007177984 */ /* 0x000e620000000800 */
[----:B------:R-:W-:-:S03]  /*04f0*/  FFMA R22, R22, R13, R27 ;  /* 0x0000000d16167223 */ /* 0x000fc6000000001b */
[----:B------:R-:W3:Y:S01]  /*0500*/  LDS R24, [R7+0x780] ;  /* 0x0007800007187984 */ /* 0x000ee20000000800 */
[----:B--2---:R-:W-:-:S03]  /*0510*/  FFMA R25, R25, R14, R22 ;  /* 0x0000000e19197223 */ /* 0x004fc60000000016 */
[----:B------:R-:W-:Y:S01]  /*0520*/  LDS R22, [R7+0x880] ;  /* 0x0008800007167984 */ /* 0x000fe20000000800 */
[----:B------:R-:W-:-:S03]  /*0530*/  FFMA R27, R26, R15, R25 ;  /* 0x0000000f1a1b7223 */ /* 0x000fc60000000019 */
[----:B------:R-:W-:Y:S04]  /*0540*/  LDS R25, [R7+0x800] ;  /* 0x0008000007197984 */ /* 0x000fe80000000800 */
[----:B------:R-:W2:Y:S04]  /*0550*/  LDS.128 R12, [R17+0x40] ;  /* 0x00004000110c7984 */ /* 0x000ea80000000c00 */
[----:B------:R-:W-:Y:S01]  /*0560*/  LDS R26, [R7+0x980] ;  /* 0x00098000071a7984 */ /* 0x000fe20000000800 */
[----:B0-----:R-:W-:-:S03]  /*0570*/  FFMA R27, R8, R21, R27 ;  /* 0x00000015081b7223 */ /* 0x001fc6000000001b */
[----:B------:R-:W0:Y:S01]  /*0580*/  LDS R21, [R7+0x900] ;  /* 0x0009000007157984 */ /* 0x000e220000000800 */
[----:B------:R-:W-:-:S04]  /*0590*/  FFMA R20, R20, R9, R27 ;  /* 0x0000000914147223 */ /* 0x000fc8000000001b */
[----:B-1----:R-:W-:Y:S02]  /*05a0*/  FFMA R23, R23, R10, R20 ;  /* 0x0000000a17177223 */ /* 0x002fe40000000014 */
[----:B------:R-:W-:Y:S02]  /*05b0*/  LDS R20, [R7+0xa80] ;  /* 0x000a800007147984 */ /* 0x000fe40000000800 */
[----:B---3--:R-:W-:Y:S02]  /*05c0*/  FFMA R27, R24, R11, R23 ;  /* 0x0000000b181b7223 */ /* 0x008fe40000000017 */
[----:B------:R-:W-:Y:S04]  /*05d0*/  LDS R23, [R7+0xa00] ;  /* 0x000a000007177984 */ /* 0x000fe80000000800 */
[----:B------:R-:W1:Y:S01]  /*05e0*/  LDS.128 R8, [R17+0x50] ;  /* 0x0000500011087984 */ /* 0x000e620000000c00 */
[----:B--2---:R-:W-:-:S03]  /*05f0*/  FFMA R27, R12, R25, R27 ;  /* 0x000000190c1b7223 */ /* 0x004fc6000000001b */
[----:B------:R-:W2:Y:S01]  /*0600*/  LDS R25, [R7+0xb00] ;  /* 0x000b000007197984 */ /* 0x000ea20000000800 */
[----:B------:R-:W-:-:S03]  /*0610*/  FFMA R12, R22, R13, R27 ;  /* 0x0000000d160c7223 */ /* 0x000fc6000000001b */
[----:B------:R-:W3:Y:S04]  /*0620*/  LDS R22, [R7+0xb80] ;  /* 0x000b800007167984 */ /* 0x000ee80000000800 */
[----:B------:R-:W-:Y:S01]  /*0630*/  LDS R24, [R7+0xc80] ;  /* 0x000c800007187984 */ /* 0x000fe20000000800 */
[----:B0-----:R-:W-:-:S04]  /*0640*/  FFMA R21, R21, R14, R12 ;  /* 0x0000000e15157223 */ /* 0x001fc8000000000c */
[----:B------:R-:W-:Y:S02]  /*0650*/  FFMA R27, R26, R15, R21 ;  /* 0x0000000f1a1b7223 */ /* 0x000fe40000000015 */
[----:B------:R-:W-:Y:S04]  /*0660*/  LDS R21, [R7+0xc00] ;  /* 0x000c000007157984 */ /* 0x000fe80000000800 */
[----:B------:R-:W0:Y:S01]  /*0670*/  LDS.128 R12, [R17+0x60] ;  /* 0x00006000110c7984 */ /* 0x000e220000000c00 */
[----:B-1----:R-:W-:-:S04]  /*0680*/  FFMA R23, R8, R23, R27 ;  /* 0x0000001708177223 */ /* 0x002fc8000000001b */
[----:B------:R-:W-:Y:S02]  /*0690*/  FFMA R20, R20, R9, R23 ;  /* 0x0000000914147223 */ /* 0x000fe40000000017 */
[----:B------:R-:W1:Y:S02]  /*06a0*/  LDS R23, [R7+0xd00] ;  /* 0x000d000007177984 */ /* 0x000e640000000800 */
[----:B--2---:R-:W-:Y:S02]  /*06b0*/  FFMA R25, R25, R10, R20 ;  /* 0x0000000a19197223 */ /* 0x004fe40000000014 */
[----:B------:R-:W2:Y:S02]  /*06c0*/  LDS R20, [R7+0xd80] ;  /* 0x000d800007147984 */ /* 0x000ea40000000800 */
[----:B---3--:R-:W-:Y:S02]  /*06d0*/  FFMA R27, R22, R11, R25 ;  /* 0x0000000b161b7223 */ /* 0x008fe40000000019 */
[----:B------:R-:W-:Y:S04]  /*06e0*/  LDS R25, [R7+0xe00] ;  /* 0x000e000007197984 */ /* 0x000fe80000000800 */
[----:B------:R-:W3:Y:S04]  /*06f0*/  LDS.128 R8, [R17+0x70] ;  /* 0x0000700011087984 */ /* 0x000ee80000000c00 */
[----:B------:R-:W4:Y:S01]  /*0700*/  LDS R22, [R7+0xe80] ;  /* 0x000e800007167984 */ /* 0x000f220000000800 */
[----:B0-----:R-:W-:-:S03]  /*0710*/  FFMA R27, R12, R21, R27 ;  /* 0x000000150c1b7223 */ /* 0x001fc6000000001b */
[----:B------:R-:W0:Y:S04]  /*0720*/  LDS R21, [R7+0xf00] ;  /* 0x000f000007157984 */ /* 0x000e280000000800 */
[----:B------:R-:W5:Y:S01]  /*0730*/  LDS R12, [R7+0xf80] ;  /* 0x000f8000070c7984 */ /* 0x000f620000000800 */
[----:B------:R-:W-:Y:S01]  /*0740*/  FFMA R24, R24, R13, R27 ;  /* 0x0000000d18187223 */ /* 0x000fe2000000001b */
[----:B------:R-:W-:-:S03]  /*0750*/  I2FP.F32.U32 R13, R5 ;  /* 0x00000005000d7245 */ /* 0x000fc60000201000 */
[----:B-1----:R-:W-:Y:S01]  /*0760*/  FFMA R23, R23, R14, R24 ;  /* 0x0000000e17177223 */ /* 0x002fe20000000018 */
[----:B------:R-:W-:Y:S01]  /*0770*/  BAR.SYNC.DEFER_BLOCKING 0x0 ;  /* 0x0000000000007b1d */ /* 0x000fe20000010000 */
[----:B------:R-:W-:Y:S02]  /*0780*/  FSETP.GT.AND P0, PT, R16, R13, PT ;  /* 0x0000000d1000720b */ /* 0x000fe40003f04000 */
[----:B--2---:R-:W-:-:S04]  /*0790*/  FFMA R15, R20, R15, R23 ;  /* 0x0000000f140f7223 */ /* 0x004fc80000000017 */
[----:B---3--:R-:W-:-:S04]  /*07a0*/  FFMA R15, R8, R25, R15 ;  /* 0x00000019080f7223 */ /* 0x008fc8000000000f */
[----:B----4-:R-:W-:-:S04]  /*07b0*/  FFMA R22, R22, R9, R15 ;  /* 0x0000000916167223 */ /* 0x010fc8000000000f */
[----:B0-----:R-:W-:-:S04]  /*07c0*/  FFMA R21, R21, R10, R22 ;  /* 0x0000000a15157223 */ /* 0x001fc80000000016 */
[----:B-----5:R-:W-:Y:S01]  /*07d0*/  FFMA R21, R12, R11, R21 ;  /* 0x0000000b0c157223 */ /* 0x020fe20000000015 */
[----:B------:R-:W-:Y:S06]  /*07e0*/  @P0 BRA `(.L_x_28) ;  /* 0xfffffff8007c0947 */ /* 0x000fec000383ffff */
.L_x_27:
[----:B------:R-:W-:-:S13]  /*07f0*/  ISETP.GE.AND P0, PT, R3, UR4, PT ;  /* 0x0000000403007c0c */ /* 0x000fda000bf06270 */
[----:B------:R-:W-:Y:S05]  /*0800*/  @P0 EXIT ;  /* 0x000000000000094d */ /* 0x000fea0003800000 */
[----:B------:R-:W0:Y:S01]  /*0810*/  LDC.64 R2, c[0x0][0x390] ;  /* 0x0000e400ff027b82 */ /* 0x000e220000000a00 */
[----:B------:R-:W-:-:S04]  /*0820*/  IMAD R19, R19, UR4, R18 ;  /* 0x0000000413137c24 */ /* 0x000fc8000f8e0212 */
[----:B0-----:R-:W-:-:S05]  /*0830*/  IMAD.WIDE R2, R19, 0x4, R2 ;  /* 0x0000000413027825 */ /* 0x001fca00078e0202 */
[----:B------:R-:W-:Y:S01]  /*0840*/  STG.E desc[UR8][R2.64], R21 ;  /* 0x0000001502007986 */ /* 0x000fe2000c101908 */
[----:B------:R-:W-:Y:S05]  /*0850*/  EXIT ;  /* 0x000000000000794d */ /* 0x000fea0003800000 */
.L_x_29:
        /* <DEDUP_REMOVED lines=10> */
.L_x_62:


//--------------------- .text._Z17matrixMul6ResultsILi16EEvPfS0_S0_i --------------------------
	.section	.text._Z17matrixMul6ResultsILi16EEvPfS0_S0_i,"ax",@progbits
	.align	128
        .global         _Z17matrixMul6ResultsILi16EEvPfS0_S0_i
        .type           _Z17matrixMul6ResultsILi16EEvPfS0_S0_i,@function
        .size           _Z17matrixMul6ResultsILi16EEvPfS0_S0_i,(.L_x_63 - _Z17matrixMul6ResultsILi16EEvPfS0_S0_i)
        .other          _Z17matrixMul6ResultsILi16EEvPfS0_S0_i,@"STO_CUDA_ENTRY STV_DEFAULT"
_Z17matrixMul6ResultsILi16EEvPfS0_S0_i:
.text._Z17matrixMul6ResultsILi16EEvPfS0_S0_i:
[----:B------:R-:W-:Y:S01]  /*0000*/  LDC R1, c[0x0][0x37c] ;  /* 0x0000df00ff017b82 */ /* 0x000fe20000000800 */
[----:B------:R-:W0:Y:S01]  /*0010*/  LDCU UR4, c[0x0][0x398] ;  /* 0x00007300ff0477ac */ /* 0x000e220008000800 */
[----:B------:R-:W1:Y:S06]  /*0020*/  S2R R0, SR_TID.Y ;  /* 0x0000000000007919 */ /* 0x000e6c0000002200 */
[----:B------:R-:W1:Y:S01]  /*0030*/  LDC R5, c[0x0][0x364] ;  /* 0x0000d900ff057b82 */ /* 0x000e620000000800 */
[----:B------:R-:W-:Y:S01]  /*0040*/  HFMA2 R25, -RZ, RZ, 0, 0 ;  /* 0x00000000ff197431 */ /* 0x000fe200000001ff */
[----:B------:R-:W-:Y:S01]  /*0050*/  MOV R27, RZ ;  /* 0x000000ff001b7202 */ /* 0x000fe20000000f00 */
[----:B------:R-:W2:Y:S01]  /*0060*/  S2R R2, SR_TID.X ;  /* 0x0000000000027919 */ /* 0x000ea20000002100 */
[----:B------:R-:W-:Y:S01]  /*0070*/  HFMA2 R29, -RZ, RZ, 0, 0 ;  /* 0x00000000ff1d7431 */ /* 0x000fe200000001ff */
[----:B------:R-:W-:Y:S01]  /*0080*/  MOV R21, RZ ;  /* 0x000000ff00157202 */ /* 0x000fe20000000f00 */
[----:B------:R-:W-:Y:S01]  /*0090*/  HFMA2 R19, -RZ, RZ, 0, 0 ;  /* 0x00000000ff137431 */ /* 0x000fe200000001ff */
[----:B------:R-:W-:Y:S01]  /*00a0*/  MOV R23, RZ ;  /* 0x000000ff00177202 */ /* 0x000fe20000000f00 */
[----:B------:R-:W1:Y:S01]  /*00b0*/  S2UR UR6, SR_CTAID.Y ;  /* 0x00000000000679c3 */ /* 0x000e620000002600 */
[----:B0-----:R-:W-:-:S07]  /*00c0*/  MOV R3, UR4 ;  /* 0x0000000400037c02 */ /* 0x001fce0008000f00 */
[----:B------:R-:W2:Y:S01]  /*00d0*/  S2UR UR7, SR_CTAID.X ;  /* 0x00000000000779c3 */ /* 0x000ea20000002500 */
[----:B------:R-:W0:Y:S01]  /*00e0*/  LDCU.64 UR4, c[0x0][0x358] ;  /* 0x00006b00ff0477ac */ /* 0x000e220008000a00 */
[----:B------:R-:W-:-:S05]  /*00f0*/  I2FP.F32.S32 R4, R3 ;  /* 0x0000000300047245 */ /* 0x000fca0000201400 */
[----:B------:R-:W-:Y:S01]  /*0100*/  FMUL R4, R4, 0.0625 ;  /* 0x3d80000004047820 */ /* 0x000fe20000400000 */
[----:B------:R-:W2:Y:S03]  /*0110*/  LDC R7, c[0x0][0x360] ;  /* 0x0000d800ff077b82 */ /* 0x000ea60000000800 */
[----:B------:R-:W3:Y:S01]  /*0120*/  FRND.CEIL R16, R4 ;  /* 0x0000000400107307 */ /* 0x000ee20000209000 */
[----:B-1----:R-:W-:-:S05]  /*0130*/  IMAD R20, R5, UR6, R0 ;  /* 0x0000000605147c24 */ /* 0x002fca000f8e0200 */
[----:B------:R-:W-:Y:S02]  /*0140*/  SHF.L.U32 R20, R20, 0x1, RZ ;  /* 0x0000000114147819 */ /* 0x000fe400000006ff */
[----:B---3--:R-:W-:Y:S01]  /*0150*/  FSETP.GT.AND P0, PT, R16, RZ, PT ;  /* 0x000000ff1000720b */ /* 0x008fe20003f04000 */
[----:B--2---:R-:W-:-:S05]  /*0160*/  IMAD R18, R7, UR7, R2 ;  /* 0x0000000707127c24 */ /* 0x004fca000f8e0202 */
[----:B------:R-:W-:-:S07]  /*0170*/  LEA R18, R18, R18, 0x1 ;  /* 0x0000001212127211 */ /* 0x000fce00078e08ff */
[----:B0-----:R-:W-:Y:S05]  /*0180*/  @!P0 BRA `(.L_x_30) ;  /* 0x0000000c00748947 */ /* 0x001fea0003800000 */
[----:B------:R-:W0:Y:S01]  /*0190*/  S2R R7, SR_CgaCtaId ;  /* 0x0000000000077919 */ /* 0x000e220000008800 */
[----:B------:R-:W1:Y:S01]  /*01a0*/  LDC R4, c[0x0][0x398] ;  /* 0x0000e600ff047b82 */ /* 0x000e620000000800 */
[----:B------:R-:W-:Y:S02]  /*01b0*/  MOV R5, 0x400 ;  /* 0x0000040000057802 */ /* 0x000fe40000000f00 */
[----:B------:R-:W-:Y:S02]  /*01c0*/  IADD3 R8, PT, PT, R18, 0x2, RZ ;  /* 0x0000000212087810 */ /* 0x000fe40007ffe0ff */
[----:B------:R-:W-:Y:S02]  /*01d0*/  IADD3 R6, PT, PT, R5, 0x800, RZ ;  /* 0x0000080005067810 */ /* 0x000fe40007ffe0ff */
[----:B------:R-:W-:Y:S02]  /*01e0*/  ISETP.GE.AND P1, PT, R8, R3, PT ;  /* 0x000000030800720c */ /* 0x000fe40003f26270 */
[----:B------:R-:W-:-:S02]  /*01f0*/  MOV R23, RZ ;  /* 0x000000ff00177202 */ /* 0x000fc40000000f00 */
[----:B------:R-:W-:Y:S02]  /*0200*/  MOV R19, RZ ;  /* 0x000000ff00137202 */ /* 0x000fe40000000f00 */
[----:B------:R-:W-:Y:S02]  /*0210*/  MOV R21, RZ ;  /* 0x000000ff00157202 */ /* 0x000fe40000000f00 */
[----:B------:R-:W-:Y:S02]  /*0220*/  MOV R29, RZ ;  /* 0x000000ff001d7202 */ /* 0x000fe40000000f00 */
[----:B------:R-:W-:Y:S02]  /*0230*/  MOV R27, RZ ;  /* 0x000000ff001b7202 */ /* 0x000fe40000000f00 */
[----:B------:R-:W-:Y:S02]  /*0240*/  MOV R25, RZ ;  /* 0x000000ff00197202 */ /* 0x000fe40000000f00 */
[----:B0-----:R-:W-:-:S02]  /*0250*/  LEA R17, R7, R5, 0x18 ;  /* 0x0000000507117211 */ /* 0x001fc400078ec0ff */
[----:B------:R-:W-:Y:S02]  /*0260*/  LEA R7, R7, R6, 0x18 ;  /* 0x0000000607077211 */ /* 0x000fe400078ec0ff */
[----:B------:R-:W-:Y:S02]  /*0270*/  MOV R5, RZ ;  /* 0x000000ff00057202 */ /* 0x000fe40000000f00 */
[----:B------:R-:W-:Y:S01]  /*0280*/  LEA R17, R0, R17, 0x7 ;  /* 0x0000001100117211 */ /* 0x000fe200078e38ff */
[----:B------:R-:W-:-:S04]  /*0290*/  IMAD R7, R2, 0xc, R7 ;  /* 0x0000000c02077824 */ /* 0x000fc800078e0207 */
[----:B------:R-:W-:-:S07]  /*02a0*/  IMAD R6, R0, 0xc0, R7 ;  /* 0x000000c000067824 */ /* 0x000fce00078e0207 */
.L_x_37:
[----:B------:R-:W-:Y:S01]  /*02b0*/  LEA R11, R5, R2, 0x4 ;  /* 0x00000002050b7211 */ /* 0x000fe200078e20ff */
[----:B------:R-:W-:Y:S01]  /*02c0*/  BSSY.RECONVERGENT B0, `(.L_x_31) ;  /* 0x0000014000007945 */ /* 0x000fe20003800200 */
[----:B-1----:R-:W-:Y:S02]  /*02d0*/  MOV R3, R4 ;  /* 0x0000000400037202 */ /* 0x002fe40000000f00 */
[----:B------:R-:W-:Y:S02]  /*02e0*/  VIMNMX R8, PT, PT, R20, R11, !PT ;  /* 0x0000000b14087248 */ /* 0x000fe40007fe0100 */
[----:B------:R-:W-:Y:S02]  /*02f0*/  LEA R13, R2, R17, 0x2 ;  /* 0x00000011020d7211 */ /* 0x000fe400078e10ff */
[----:B------:R-:W-:-:S13]  /*0300*/  ISETP.GE.AND P0, PT, R8, R3, PT ;  /* 0x000000030800720c */ /* 0x000fda0003f06270 */
[----:B0-----:R-:W-:Y:S05]  /*0310*/  @P0 BRA `(.L_x_32) ;  /* 0x0000000000300947 */ /* 0x001fea0003800000 */
[----:B------:R-:W0:Y:S01]  /*0320*/  LDC.64 R8, c[0x0][0x380] ;  /* 0x0000e000ff087b82 */ /* 0x000e220000000a00 */
[C---:B------:R-:W-:Y:S01]  /*0330*/  IADD3 R10, PT, PT, R20.reuse, 0x1, RZ ;  /* 0x00000001140a7810 */ /* 0x040fe20007ffe0ff */
[----:B------:R-:W-:-:S03]  /*0340*/  IMAD R11, R20, R3, R11 ;  /* 0x00000003140b7224 */ /* 0x000fc600078e020b */
[----:B------:R-:W-:Y:S01]  /*0350*/  ISETP.GE.AND P0, PT, R10, R3, PT ;  /* 0x000000030a00720c */ /* 0x000fe20003f06270 */
[----:B0-----:R-:W-:-:S12]  /*0360*/  IMAD.WIDE R8, R11, 0x4, R8 ;  /* 0x000000040b087825 */ /* 0x001fd800078e0208 */
[----:B------:R-:W-:Y:S02]  /*0370*/  @!P0 IMAD.WIDE R10, R3, 0x4, R8 ;  /* 0x00000004030a8825 */ /* 0x000fe400078e0208 */
[----:B------:R-:W2:Y:S04]  /*0380*/  LDG.E R8, desc[UR4][R8.64] ;  /* 0x0000000408087981 */ /* 0x000ea8000c1e1900 */
[----:B------:R-:W3:Y:S04]  /*0390*/  @!P0 LDG.E R10, desc[UR4][R10.64] ;  /* 0x000000040a0a8981 */ /* 0x000ee8000c1e1900 */
[----:B--2---:R0:W-:Y:S04]  /*03a0*/  STS [R13], R8 ;  /* 0x000000080d007388 */ /* 0x0041e80000000800 */
[----:B---3--:R0:W-:Y:S04]  /*03b0*/  @!P0 STS [R13+0x40], R10 ;  /* 0x0000400a0d008388 */ /* 0x0081e80000000800 */
[----:B------:R0:W-:Y:S01]  /*03c0*/  @P0 STS [R13+0x40], RZ ;  /* 0x000040ff0d000388 */ /* 0x0001e20000000800 */
[----:B------:R-:W-:Y:S05]  /*03d0*/  BRA `(.L_x_33) ;  /* 0x0000000000087947 */ /* 0x000fea0003800000 */
.L_x_32:
[----:B------:R1:W-:Y:S04]  /*03e0*/  STS [R13], RZ ;  /* 0x000000ff0d007388 */ /* 0x0003e80000000800 */
[----:B------:R1:W-:Y:S02]  /*03f0*/  STS [R13+0x40], RZ ;  /* 0x000040ff0d007388 */ /* 0x0003e40000000800 */
.L_x_33:
[----:B------:R-:W-:Y:S05]  /*0400*/  BSYNC.RECONVERGENT B0 ;  /* 0x0000000000007941 */ /* 0x000fea0003800200 */
.L_x_31:
[----:B------:R-:W-:Y:S01]  /*0410*/  LEA R11, R5, R0, 0x4 ;  /* 0x00000000050b7211 */ /* 0x000fe200078e20ff */
[----:B------:R-:W-:Y:S03]  /*0420*/  BSSY.RECONVERGENT B0, `(.L_x_34) ;  /* 0x0000015000007945 */ /* 0x000fe60003800200 */
[----:B0-----:R-:W-:-:S04]  /*0430*/  VIMNMX R8, PT, PT, R18, R11, !PT ;  /* 0x0000000b12087248 */ /* 0x001fc80007fe0100 */
[----:B------:R-:W-:-:S13]  /*0440*/  ISETP.GE.AND P0, PT, R8, R3, PT ;  /* 0x000000030800720c */ /* 0x000fda0003f06270 */
[----:B------:R-:W-:Y:S05]  /*0450*/  @P0 BRA `(.L_x_35) ;  /* 0x0000000000380947 */ /* 0x000fea0003800000 */
[----:B------:R-:W0:Y:S01]  /*0460*/  LDC.64 R8, c[0x0][0x388] ;  /* 0x0000e200ff087b82 */ /* 0x000e220000000a00 */
[----:B------:R-:W-:Y:S01]  /*0470*/  IADD3 R10, PT, PT, R18, 0x1, RZ ;  /* 0x00000001120a7810 */ /* 0x000fe20007ffe0ff */
[-C--:B------:R-:W-:Y:S02]  /*0480*/  IMAD R11, R11, R3.reuse, R18 ;  /* 0x000000030b0b7224 */ /* 0x080fe400078e0212 */
[----:B-1----:R-:W-:Y:S01]  /*0490*/  HFMA2 R13, -RZ, RZ, 0, 0 ;  /* 0x00000000ff0d7431 */ /* 0x002fe200000001ff */
[----:B------:R-:W-:Y:S01]  /*04a0*/  ISETP.GE.AND P0, PT, R10, R3, PT ;  /* 0x000000030a00720c */ /* 0x000fe20003f06270 */
[----:B0-----:R-:W-:-:S05]  /*04b0*/  IMAD.WIDE R8, R11, 0x4, R8 ;  /* 0x000000040b087825 */ /* 0x001fca00078e0208 */
        /* <DEDUP_REMOVED lines=8> */
.L_x_35:
[----:B------:R0:W-:Y:S04]  /*0540*/  STS [R6], RZ ;  /* 0x000000ff06007388 */ /* 0x0001e80000000800 */
[----:B------:R0:W-:Y:S04]  /*0550*/  STS [R6+0x4], RZ ;  /* 0x000004ff06007388 */ /* 0x0001e80000000800 */
[----:B------:R0:W-:Y:S02]  /*0560*/  STS [R6+0x8], RZ ;  /* 0x000008ff06007388 */ /* 0x0001e40000000800 */
.L_x_36:
[----:B------:R-:W-:Y:S05]  /*0570*/  BSYNC.RECONVERGENT B0 ;  /* 0x0000000000007941 */ /* 0x000fea0003800200 */
.L_x_34:
[----:B------:R-:W-:Y:S01]  /*0580*/  BAR.SYNC.DEFER_BLOCKING 0x0 ;  /* 0x0000000000007b1d */ /* 0x000fe20000010000 */
[----:B------:R-:W-:-:S05]  /*0590*/  IADD3 R5, PT, PT, R5, 0x1, RZ ;  /* 0x0000000105057810 */ /* 0x000fca0007ffe0ff */
[----:B------:R-:W-:Y:S04]  /*05a0*/  LDS R26, [R7] ;  /* 0x00000000071a7984 */ /* 0x000fe80000000800 */
[----:B-12---:R-:W1:Y:S04]  /*05b0*/  LDS.128 R12, [R17] ;  /* 0x00000000110c7984 */ /* 0x006e680000000c00 */
[----:B------:R-:W2:Y:S04]  /*05c0*/  LDS R22, [R7+0x4] ;  /* 0x0000040007167984 */ /* 0x000ea80000000800 */
[----:B------:R-:W3:Y:S04]  /*05d0*/  LDS.128 R8, [R17+0x40] ;  /* 0x0000400011087984 */ /* 0x000ee80000000c00 */
[----:B------:R-:W4:Y:S01]  /*05e0*/  LDS R24, [R7+0x8] ;  /* 0x0000080007187984 */ /* 0x000f220000000800 */
[----:B-1----:R-:W-:-:S03]  /*05f0*/  FFMA R28, R12, R26, R25 ;  /* 0x0000001a0c1c7223 */ /* 0x002fc60000000019 */
[----:B------:R-:W-:Y:S01]  /*0600*/  LDS R25, [R7+0xc8] ;  /* 0x0000c80007197984 */ /* 0x000fe20000000800 */
[----:B--2---:R-:W-:Y:S01]  /*0610*/  FFMA R27, R12, R22, R27 ;  /* 0x000000160c1b7223 */ /* 0x004fe2000000001b */
[C---:B---3--:R-:W-:Y:S01]  /*0620*/  FFMA R26, R8.reuse, R26, R21 ;  /* 0x0000001a081a7223 */ /* 0x048fe20000000015 */
[----:B------:R-:W-:Y:S01]  /*0630*/  FFMA R22, R8, R22, R19 ;  /* 0x0000001608167223 */ /* 0x000fe20000000013 */
[----:B------:R-:W1:Y:S01]  /*0640*/  LDS R21, [R7+0xc0] ;  /* 0x0000c00007157984 */ /* 0x000e620000000800 */
[-C--:B----4-:R-:W-:Y:S01]  /*0650*/  FFMA R12, R12, R24.reuse, R29 ;  /* 0x000000180c0c7223 */ /* 0x090fe2000000001d */
[----:B------:R-:W-:Y:S02]  /*0660*/  FFMA R8, R8, R24, R23 ;  /* 0x0000001808087223 */ /* 0x000fe40000000017 */
[----:B------:R-:W2:Y:S04]  /*0670*/  LDS R24, [R7+0xc4] ;  /* 0x0000c40007187984 */ /* 0x000ea80000000800 */
[----:B------:R-:W3:Y:S01]  /*0680*/  LDS R23, [R7+0x180] ;  /* 0x0001800007177984 */ /* 0x000ee20000000800 */
[C---:B-1----:R-:W-:Y:S01]  /*0690*/  FFMA R28, R21.reuse, R13, R28 ;  /* 0x0000000d151c7223 */ /* 0x042fe2000000001c */
[----:B------:R-:W-:-:S02]  /*06a0*/  FFMA R21, R21, R9, R26 ;  /* 0x0000000915157223 */ /* 0x000fc4000000001a */
[----:B------:R-:W-:Y:S01]  /*06b0*/  LDS R26, [R7+0x244] ;  /* 0x00024400071a7984 */ /* 0x000fe20000000800 */
[C---:B--2---:R-:W-:Y:S01]  /*06c0*/  FFMA R19, R24.reuse, R9, R22 ;  /* 0x0000000918137223 */ /* 0x044fe20000000016 */
[-C--:B------:R-:W-:Y:S02]  /*06d0*/  FFMA R27, R24, R13.reuse, R27 ;  /* 0x0000000d181b7223 */ /* 0x080fe4000000001b */
[----:B------:R-:W1:Y:S01]  /*06e0*/  LDS R22, [R7+0x184] ;  /* 0x0001840007167984 */ /* 0x000e620000000800 */
[----:B------:R-:W-:Y:S01]  /*06f0*/  FFMA R13, R25, R13, R12 ;  /* 0x0000000d190d7223 */ /* 0x000fe2000000000c */
[----:B---3--:R-:W-:Y:S01]  /*0700*/  FFMA R12, R23, R14, R28 ;  /* 0x0000000e170c7223 */ /* 0x008fe2000000001c */
[----:B------:R-:W-:Y:S01]  /*0710*/  FFMA R9, R25, R9, R8 ;  /* 0x0000000919097223 */ /* 0x000fe20000000008 */
[----:B------:R-:W2:Y:S01]  /*0720*/  LDS R24, [R7+0x188] ;  /* 0x0001880007187984 */ /* 0x000ea20000000800 */
[----:B------:R-:W-:-:S03]  /*0730*/  FFMA R28, R23, R10, R21 ;  /* 0x0000000a171c7223 */ /* 0x000fc60000000015 */
[----:B------:R-:W3:Y:S04]  /*0740*/  LDS R23, [R7+0x240] ;  /* 0x0002400007177984 */ /* 0x000ee80000000800 */
[----:B------:R-:W4:Y:S04]  /*0750*/  LDS R8, [R7+0x248] ;  /* 0x0002480007087984 */ /* 0x000f280000000800 */
[----:B------:R-:W-:Y:S01]  /*0760*/  LDS R25, [R7+0x308] ;  /* 0x0003080007197984 */ /* 0x000fe20000000800 */
[C---:B-1----:R-:W-:Y:S01]  /*0770*/  FFMA R21, R22.reuse, R14, R27 ;  /* 0x0000000e16157223 */ /* 0x042fe2000000001b */
[----:B------:R-:W-:Y:S01]  /*0780*/  FFMA R22, R22, R10, R19 ;  /* 0x0000000a16167223 */ /* 0x000fe20000000013 */
[C---:B--2---:R-:W-:Y:S01]  /*0790*/  FFMA R13, R24.reuse, R14, R13 ;  /* 0x0000000e180d7223 */ /* 0x044fe2000000000d */
[----:B------:R-:W-:Y:S01]  /*07a0*/  FFMA R9, R24, R10, R9 ;  /* 0x0000000a18097223 */ /* 0x000fe20000000009 */
[C---:B------:R-:W-:Y:S01]  /*07b0*/  FFMA R29, R26.reuse, R15, R21 ;  /* 0x0000000f1a1d7223 */ /* 0x040fe20000000015 */
[----:B------:R-:W-:Y:S01]  /*07c0*/  FFMA R21, R26, R11, R22 ;  /* 0x0000000b1a157223 */ /* 0x000fe20000000016 */
[C---:B---3--:R-:W-:Y:S01]  /*07d0*/  FFMA R27, R23.reuse, R15, R12 ;  /* 0x0000000f171b7223 */ /* 0x048fe2000000000c */
[----:B------:R-:W-:Y:S01]  /*07e0*/  FFMA R19, R23, R11, R28 ;  /* 0x0000000b17137223 */ /* 0x000fe2000000001c */
[----:B------:R-:W-:Y:S01]  /*07f0*/  LDS R22, [R7+0x304] ;  /* 0x0003040007167984 */ /* 0x000fe20000000800 */
[C---:B----4-:R-:W-:Y:S01]  /*0800*/  FFMA R10, R8.reuse, R15, R13 ;  /* 0x0000000f080a7223 */ /* 0x050fe2000000000d */
[----:B------:R-:W-:-:S02]  /*0810*/  FFMA R26, R8, R11, R9 ;  /* 0x0000000b081a7223 */ /* 0x000fc40000000009 */
[----:B------:R-:W-:Y:S04]  /*0820*/  LDS R23, [R7+0x300] ;  /* 0x0003000007177984 */ /* 0x000fe80000000800 */
[----:B------:R-:W1:Y:S02]  /*0830*/  LDS.128 R12, [R17+0x10] ;  /* 0x00001000110c7984 */ /* 0x000e640000000c00 */
[C---:B-1----:R-:W-:Y:S01]  /*0840*/  FFMA R28, R12.reuse, R23, R27 ;  /* 0x000000170c1c7223 */ /* 0x042fe2000000001b */
[CC--:B------:R-:W-:Y:S01]  /*0850*/  FFMA R24, R12.reuse, R22.reuse, R29 ;  /* 0x000000160c187223 */ /* 0x0c0fe2000000001d */
[----:B------:R-:W-:Y:S01]  /*0860*/  FFMA R12, R12, R25, R10 ;  /* 0x000000190c0c7223 */ /* 0x000fe2000000000a */
[----:B------:R-:W-:Y:S04]  /*0870*/  LDS R27, [R7+0x3c8] ;  /* 0x0003c800071b7984 */ /* 0x000fe80000000800 */
[----:B------:R-:W1:Y:S02]  /*0880*/  LDS.128 R8, [R17+0x50] ;  /* 0x0000500011087984 */ /* 0x000e640000000c00 */
[C---:B-1----:R-:W-:Y:S01]  /*0890*/  FFMA R23, R8.reuse, R23, R19 ;  /* 0x0000001708177223 */ /* 0x042fe20000000013 */
[C---:B------:R-:W-:Y:S01]  /*08a0*/  FFMA R22, R8.reuse, R22, R21 ;  /* 0x0000001608167223 */ /* 0x040fe20000000015 */
[----:B------:R-:W1:Y:S01]  /*08b0*/  LDS R19, [R7+0x3c0] ;  /* 0x0003c00007137984 */ /* 0x000e620000000800 */
[----:B------:R-:W-:-:S03]  /*08c0*/  FFMA R26, R8, R25, R26 ;  /* 0x00000019081a7223 */ /* 0x000fc6000000001a */
[----:B------:R-:W2:Y:S04]  /*08d0*/  LDS R21, [R7+0x3c4] ;  /* 0x0003c40007157984 */ /* 0x000ea80000000800 */
[----:B------:R-:W3:Y:S04]  /*08e0*/  LDS R25, [R7+0x480] ;  /* 0x0004800007197984 */ /* 0x000ee80000000800 */
[----:B------:R-:W-:Y:S01]  /*08f0*/  LDS R8, [R7+0x548] ;  /* 0x0005480007087984 */ /* 0x000fe20000000800 */
[C---:B-1----:R-:W-:Y:S01]  /*0900*/  FFMA R28, R19.reuse, R13, R28 ;  /* 0x0000000d131c7223 */ /* 0x042fe2000000001c */
[----:B------:R-:W-:Y:S01]  /*0910*/  FFMA R23, R19, R9, R23 ;  /* 0x0000000913177223 */ /* 0x000fe20000000017 */
[C---:B--2---:R-:W-:Y:S01]  /*0920*/  FFMA R19, R21.reuse, R13, R24 ;  /* 0x0000000d15137223 */ /* 0x044fe20000000018 */
[----:B------:R-:W-:Y:S01]  /*0930*/  FFMA R21, R21, R9, R22 ;  /* 0x0000000915157223 */ /* 0x000fe20000000016 */
[----:B------:R-:W1:Y:S01]  /*0940*/  LDS R24, [R7+0x488] ;  /* 0x0004880007187984 */ /* 0x000e620000000800 */
[----:B------:R-:W-:Y:S01]  /*0950*/  FFMA R13, R27, R13, R12 ;  /* 0x0000000d1b0d7223 */ /* 0x000fe2000000000c */
[----:B---3--:R-:W-:Y:S01]  /*0960*/  FFMA R12, R25, R14, R28 ;  /* 0x0000000e190c7223 */ /* 0x008fe2000000001c */
[----:B------:R-:W-:Y:S01]  /*0970*/  FFMA R9, R27, R9, R26 ;  /* 0x000000091b097223 */ /* 0x000fe2000000001a */
[----:B------:R-:W2:Y:S01]  /*0980*/  LDS R22, [R7+0x484] ;  /* 0x0004840007167984 */ /* 0x000ea20000000800 */
[----:B------:R-:W-:-:S03]  /*0990*/  FFMA R28, R25, R10, R23 ;  /* 0x0000000a191c7223 */ /* 0x000fc60000000017 */
[----:B------:R-:W3:Y:S04]  /*09a0*/  LDS R25, [R7+0x540] ;  /* 0x0005400007197984 */ /* 0x000ee80000000800 */
[----:B------:R-:W4:Y:S01]  /*09b0*/  LDS R26, [R7+0x544] ;  /* 0x00054400071a7984 */ /* 0x000f220000000800 */
[C---:B-1----:R-:W-:Y:S01]  /*09c0*/  FFMA R13, R24.reuse, R14, R13 ;  /* 0x0000000e180d7223 */ /* 0x042fe2000000000d */
[----:B------:R-:W-:Y:S01]  /*09d0*/  FFMA R9, R24, R10, R9 ;  /* 0x0000000a18097223 */ /* 0x000fe20000000009 */
[C---:B--2---:R-:W-:Y:S01]  /*09e0*/  FFMA R23, R22.reuse, R14, R19 ;  /* 0x0000000e16177223 */ /* 0x044fe20000000013 */
[----:B------:R-:W-:Y:S01]  /*09f0*/  FFMA R21, R22, R10, R21 ;  /* 0x0000000a16157223 */ /* 0x000fe20000000015 */
[-C--:B------:R-:W-:Y:S01]  /*0a00*/  FFMA R10, R8, R15.reuse, R13 ;  /* 0x0000000f080a7223 */ /* 0x080fe2000000000d */
[----:B------:R-:W-:Y:S01]  /*0a10*/  LDS R22, [R7+0x604] ;  /* 0x0006040007167984 */ /* 0x000fe20000000800 */
[C---:B---3--:R-:W-:Y:S01]  /*0a20*/  FFMA R27, R25.reuse, R15, R12 ;  /* 0x0000000f191b7223 */ /* 0x048fe2000000000c */
[----:B------:R-:W-:-:S02]  /*0a30*/  FFMA R19, R25, R11, R28 ;  /* 0x0000000b19137223 */ /* 0x000fc4000000001c */
[----:B------:R-:W-:Y:S01]  /*0a40*/  LDS R25, [R7+0x608] ;  /* 0x0006080007197984 */ /* 0x000fe20000000800 */
[C---:B----4-:R-:W-:Y:S01]  /*0a50*/  FFMA R29, R26.reuse, R15, R23 ;  /* 0x0000000f1a1d7223 */ /* 0x050fe20000000017 */
[-C--:B------:R-:W-:Y:S01]  /*0a60*/  FFMA R21, R26, R11.reuse, R21 ;  /* 0x0000000b1a157223 */ /* 0x080fe20000000015 */
[----:B------:R-:W-:Y:S01]  /*0a70*/  FFMA R26, R8, R11, R9 ;  /* 0x0000000b081a7223 */ /* 0x000fe20000000009 */
        /* <DEDUP_REMOVED lines=12> */
[----:B------:R-:W3:Y:S01]  /*0b40*/  LDS R25, [R7+0x780] ;  /* 0x0007800007197984 */ /* 0x000ee20000000800 */
[C---:B-1----:R-:W-:Y:S01]  /*0b50*/  FFMA R8, R19.reuse, R13, R28 ;  /* 0x0000000d13087223 */ /* 0x042fe2000000001c */
[----:B------:R-:W-:Y:S01]  /*0b60*/  FFMA R23, R19, R9, R23 ;  /* 0x0000000913177223 */ /* 0x000fe20000000017 */
[C---:B--2---:R-:W-:Y:S01]  /*0b70*/  FFMA R19, R21.reuse, R13, R24 ;  /* 0x0000000d15137223 */ /* 0x044fe20000000018 */
[----:B------:R-:W-:Y:S01]  /*0b80*/  FFMA R21, R21, R9, R22 ;  /* 0x0000000915157223 */ /* 0x000fe20000000016 */
[----:B------:R-:W-:Y:S01]  /*0b90*/  FFMA R13, R27, R13, R12 ;  /* 0x0000000d1b0d7223 */ /* 0x000fe2000000000c */
[----:B------:R-:W1:Y:S01]  /*0ba0*/  LDS R22, [R7+0x788] ;  /* 0x0007880007167984 */ /* 0x000e620000000800 */
[----:B---3--:R-:W-:Y:S01]  /*0bb0*/  FFMA R28, R25, R10, R23 ;  /* 0x0000000a191c7223 */ /* 0x008fe20000000017 */
[----:B------:R-:W-:Y:S01]  /*0bc0*/  FFMA R9, R27, R9, R26 ;  /* 0x000000091b097223 */ /* 0x000fe2000000001a */
[-C--:B------:R-:W-:Y:S01]  /*0bd0*/  FFMA R8, R25, R14.reuse, R8 ;  /* 0x0000000e19087223 */ /* 0x080fe20000000008 */
[----:B------:R-:W2:Y:S04]  /*0be0*/  LDS R12, [R7+0x784] ;  /* 0x00078400070c7984 */ /* 0x000ea80000000800 */
[----:B------:R-:W3:Y:S04]  /*0bf0*/  LDS R23, [R7+0x840] ;  /* 0x0008400007177984 */ /* 0x000ee80000000800 */
[----:B------:R-:W4:Y:S04]  /*0c00*/  LDS R24, [R7+0x844] ;  /* 0x0008440007187984 */ /* 0x000f280000000800 */
[----:B------:R-:W5:Y:S04]  /*0c10*/  LDS R26, [R7+0x848] ;  /* 0x00084800071a7984 */ /* 0x000f680000000800 */
[----:B------:R-:W-:Y:S01]  /*0c20*/  LDS R25, [R7+0x900] ;  /* 0x0009000007197984 */ /* 0x000fe20000000800 */
[C---:B-1----:R-:W-:Y:S01]  /*0c30*/  FFMA R13, R22.reuse, R14, R13 ;  /* 0x0000000e160d7223 */ /* 0x042fe2000000000d */
[----:B------:R-:W-:Y:S01]  /*0c40*/  FFMA R9, R22, R10, R9 ;  /* 0x0000000a16097223 */ /* 0x000fe20000000009 */
[C---:B--2---:R-:W-:Y:S01]  /*0c50*/  FFMA R19, R12.reuse, R14, R19 ;  /* 0x0000000e0c137223 */ /* 0x044fe20000000013 */
[----:B------:R-:W-:Y:S01]  /*0c60*/  FFMA R21, R12, R10, R21 ;  /* 0x0000000a0c157223 */ /* 0x000fe20000000015 */
[C---:B---3--:R-:W-:Y:S01]  /*0c70*/  FFMA R27, R23.reuse, R15, R8 ;  /* 0x0000000f171b7223 */ /* 0x048fe20000000008 */
[----:B------:R-:W-:-:S02]  /*0c80*/  FFMA R23, R23, R11, R28 ;  /* 0x0000000b17177223 */ /* 0x000fc4000000001c */
[----:B------:R-:W-:Y:S01]  /*0c90*/  LDS R28, [R7+0x904] ;  /* 0x00090400071c7984 */ /* 0x000fe20000000800 */
[C---:B----4-:R-:W-:Y:S01]  /*0ca0*/  FFMA R29, R24.reuse, R15, R19 ;  /* 0x0000000f181d7223 */ /* 0x050fe20000000013 */
[----:B------:R-:W-:Y:S02]  /*0cb0*/  FFMA R19, R24, R11, R21 ;  /* 0x0000000b18137223 */ /* 0x000fe40000000015 */
[----:B------:R-:W-:Y:S01]  /*0cc0*/  LDS R21, [R7+0x908] ;  /* 0x0009080007157984 */ /* 0x000fe20000000800 */
[C---:B-----5:R-:W-:Y:S01]  /*0cd0*/  FFMA R8, R26.reuse, R15, R13 ;  /* 0x0000000f1a087223 */ /* 0x060fe2000000000d */
[----:B------:R-:W-:Y:S02]  /*0ce0*/  FFMA R26, R26, R11, R9 ;  /* 0x0000000b1a1a7223 */ /* 0x000fe40000000009 */
[----:B------:R-:W1:Y:S02]  /*0cf0*/  LDS.128 R12, [R17+0x30] ;  /* 0x00003000110c7984 */ /* 0x000e640000000c00 */
[C---:B-1----:R-:W-:Y:S01]  /*0d00*/  FFMA R22, R12.reuse, R25, R27 ;  /* 0x000000190c167223 */ /* 0x042fe2000000001b */
[C---:B------:R-:W-:Y:S01]  /*0d10*/  FFMA R24, R12.reuse, R28, R29 ;  /* 0x0000001c0c187223 */ /* 0x040fe2000000001d */
[----:B------:R-:W-:-:S02]  /*0d20*/  FFMA R12, R12, R21, R8 ;  /* 0x000000150c0c7223 */ /* 0x000fc40000000008 */
[----:B------:R-:W1:Y:S02]  /*0d30*/  LDS.128 R8, [R17+0x70] ;  /* 0x0000700011087984 */ /* 0x000e640000000c00 */
[C---:B-1----:R-:W-:Y:S01]  /*0d40*/  FFMA R28, R8.reuse, R28, R19 ;  /* 0x0000001c081c7223 */ /* 0x042fe20000000013 */
[C---:B------:R-:W-:Y:S01]  /*0d50*/  FFMA R23, R8.reuse, R25, R23 ;  /* 0x0000001908177223 */ /* 0x040fe20000000017 */
[----:B------:R-:W1:Y:S01]  /*0d60*/  LDS R19, [R7+0x9c0] ;  /* 0x0009c00007137984 */ /* 0x000e620000000800 */
[----:B------:R-:W-:-:S03]  /*0d70*/  FFMA R26, R8, R21, R26 ;  /* 0x00000015081a7223 */ /* 0x000fc6000000001a */
[----:B------:R-:W2:Y:S04]  /*0d80*/  LDS R25, [R7+0x9c4] ;  /* 0x0009c40007197984 */ /* 0x000ea80000000800 */
[----:B------:R-:W3:Y:S04]  /*0d90*/  LDS R21, [R7+0x9c8] ;  /* 0x0009c80007157984 */ /* 0x000ee80000000800 */
[----:B------:R-:W4:Y:S01]  /*0da0*/  LDS R8, [R7+0xa80] ;  /* 0x000a800007087984 */ /* 0x000f220000000800 */
[C---:B-1----:R-:W-:Y:S01]  /*0db0*/  FFMA R27, R19.reuse, R13, R22 ;  /* 0x0000000d131b7223 */ /* 0x042fe20000000016 */
[----:B------:R-:W-:-:S02]  /*0dc0*/  FFMA R23, R19, R9, R23 ;  /* 0x0000000913177223 */ /* 0x000fc40000000017 */
[----:B------:R-:W1:Y:S01]  /*0dd0*/  LDS R22, [R7+0xa84] ;  /* 0x000a840007167984 */ /* 0x000e620000000800 */
[C---:B--2---:R-:W-:Y:S01]  /*0de0*/  FFMA R19, R25.reuse, R13, R24 ;  /* 0x0000000d19137223 */ /* 0x044fe20000000018 */
[----:B------:R-:W-:Y:S02]  /*0df0*/  FFMA R25, R25, R9, R28 ;  /* 0x0000000919197223 */ /* 0x000fe4000000001c */
[----:B------:R-:W2:Y:S01]  /*0e00*/  LDS R24, [R7+0xb44] ;  /* 0x000b440007187984 */ /* 0x000ea20000000800 */
[C---:B---3--:R-:W-:Y:S01]  /*0e10*/  FFMA R13, R21.reuse, R13, R12 ;  /* 0x0000000d150d7223 */ /* 0x048fe2000000000c */
[----:B------:R-:W-:Y:S02]  /*0e20*/  FFMA R9, R21, R9, R26 ;  /* 0x0000000915097223 */ /* 0x000fe4000000001a */
[----:B------:R-:W3:Y:S01]  /*0e30*/  LDS R12, [R7+0xa88] ;  /* 0x000a8800070c7984 */ /* 0x000ee20000000800 */
[C---:B----4-:R-:W-:Y:S01]  /*0e40*/  FFMA R26, R8.reuse, R14, R27 ;  /* 0x0000000e081a7223 */ /* 0x050fe2000000001b */
[----:B------:R-:W-:-:S02]  /*0e50*/  FFMA R28, R8, R10, R23 ;  /* 0x0000000a081c7223 */ /* 0x000fc40000000017 */
[----:B------:R-:W4:Y:S01]  /*0e60*/  LDS R21, [R7+0xb40] ;  /* 0x000b400007157984 */ /* 0x000f220000000800 */
[----:B------:R-:W-:-:S03]  /*0e70*/  I2FP.F32.U32 R23, R5 ;  /* 0x0000000500177245 */ /* 0x000fc60000201000 */
[----:B------:R-:W5:Y:S01]  /*0e80*/  LDS R8, [R7+0xb48] ;  /* 0x000b480007087984 */ /* 0x000f620000000800 */
[----:B------:R-:W-:Y:S01]  /*0e90*/  BAR.SYNC.DEFER_BLOCKING 0x0 ;  /* 0x0000000000007b1d */ /* 0x000fe20000010000 */
[----:B------:R-:W-:Y:S01]  /*0ea0*/  FSETP.GT.AND P0, PT, R16, R23, PT ;  /* 0x000000171000720b */ /* 0x000fe20003f04000 */
[C---:B-1----:R-:W-:Y:S01]  /*0eb0*/  FFMA R19, R22.reuse, R14, R19 ;  /* 0x0000000e16137223 */ /* 0x042fe20000000013 */
[----:B------:R-:W-:-:S03]  /*0ec0*/  FFMA R22, R22, R10, R25 ;  /* 0x0000000a16167223 */ /* 0x000fc60000000019 */
[C---:B--2---:R-:W-:Y:S01]  /*0ed0*/  FFMA R27, R24.reuse, R15, R19 ;  /* 0x0000000f181b7223 */ /* 0x044fe20000000013 */
[----:B------:R-:W-:Y:S01]  /*0ee0*/  FFMA R19, R24, R11, R22 ;  /* 0x0000000b18137223 */ /* 0x000fe20000000016 */
[C---:B---3--:R-:W-:Y:S01]  /*0ef0*/  FFMA R13, R12.reuse, R14, R13 ;  /* 0x0000000e0c0d7223 */ /* 0x048fe2000000000d */
[----:B------:R-:W-:Y:S01]  /*0f00*/  FFMA R9, R12, R10, R9 ;  /* 0x0000000a0c097223 */ /* 0x000fe20000000009 */
[C---:B----4-:R-:W-:Y:S01]  /*0f10*/  FFMA R25, R21.reuse, R15, R26 ;  /* 0x0000000f15197223 */ /* 0x050fe2000000001a */
[----:B------:R-:W-:Y:S01]  /*0f20*/  FFMA R21, R21, R11, R28 ;  /* 0x0000000b15157223 */ /* 0x000fe2000000001c */
[C---:B-----5:R-:W-:Y:S01]  /*0f30*/  FFMA R29, R8.reuse, R15, R13 ;  /* 0x0000000f081d7223 */ /* 0x060fe2000000000d */
[----:B------:R-:W-:Y:S01]  /*0f40*/  FFMA R23, R8, R11, R9 ;  /* 0x0000000b08177223 */ /* 0x000fe20000000009 */
[----:B------:R-:W-:Y:S06]  /*0f50*/  @P0 BRA `(.L_x_37) ;  /* 0xfffffff000d40947 */ /* 0x000fec000383ffff */
.L_x_30:
[C---:B------:R-:W-:Y:S01]  /*0f60*/  VIMNMX R2, PT, PT, R20.reuse, R18, !PT ;  /* 0x0000001214027248 */ /* 0x040fe20007fe0100 */
[----:B------:R-:W0:Y:S01]  /*0f70*/  LDCU.64 UR6, c[0x0][0x390] ;  /* 0x00007200ff0677ac */ /* 0x000e220008000a00 */
[C---:B------:R-:W-:Y:S01]  /*0f80*/  IADD3 R0, PT, PT, R20.reuse, 0x1, RZ ;  /* 0x0000000114007810 */ /* 0x040fe20007ffe0ff */
[-C--:B------:R-:W-:Y:S01]  /*0f90*/  IMAD R7, R20, R3.reuse, RZ ;  /* 0x0000000314077224 */ /* 0x080fe200078e02ff */
[-C--:B------:R-:W-:Y:S02]  /*0fa0*/  ISETP.GE.AND P0, PT, R2, R3.reuse, PT ;  /* 0x000000030200720c */ /* 0x080fe40003f06270 */
[----:B------:R-:W-:Y:S01]  /*0fb0*/  VIMNMX R2, PT, PT, R18, R0, !PT ;  /* 0x0000000012027248 */ /* 0x000fe20007fe0100 */
        /* <DEDUP_REMOVED lines=12> */
[-C--:B------:R-:W-:Y:S02]  /*1080*/  ISETP.GE.AND P3, PT, R12, R3.reuse, PT ;  /* 0x000000030c00720c */ /* 0x080fe40003f66270 */
[----:B------:R-:W-:Y:S01]  /*1090*/  LEA.HI.X R7, R11, UR7, R16, 0x2, P5 ;  /* 0x000000070b077c11 */ /* 0x000fe2000a8f1410 */
[--C-:B------:R-:W-:Y:S01]  /*10a0*/  @!P0 IMAD R11, R20, R3, R18.reuse ;  /* 0x00000003140b8224 */ /* 0x100fe200078e0212 */
[C---:B------:R-:W-:Y:S01]  /*10b0*/  VIMNMX R14, PT, PT, R0.reuse, R13, !PT ;  /* 0x0000000d000e7248 */ /* 0x040fe20007fe0100 */
[-C--:B------:R-:W-:Y:S01]  /*10c0*/  @!P1 IMAD R13, R0, R3.reuse, R18 ;  /* 0x00000003000d9224 */ /* 0x080fe200078e0212 */
[----:B------:R-:W-:Y:S02]  /*10d0*/  ISETP.GE.AND P4, PT, R10, R3, PT ;  /* 0x000000030a00720c */ /* 0x000fe40003f86270 */
[----:B------:R-:W-:-:S02]  /*10e0*/  IADD3 R12, P5, PT, R18, R15, RZ ;  /* 0x0000000f120c7210 */ /* 0x000fc40007fbe0ff */
[----:B------:R-:W-:Y:S02]  /*10f0*/  VIMNMX R10, PT, PT, R17, R0, !PT ;  /* 0x00000000110a7248 */ /* 0x000fe40007fe0100 */
        /* <DEDUP_REMOVED lines=15> */
.L_x_38:
        /* <DEDUP_REMOVED lines=9> */
.L_x_63:


//--------------------- .text._Z17matrixMul4ResultsILi16EEvPfS0_S0_i --------------------------
	.section	.text._Z17matrixMul4ResultsILi16EEvPfS0_S0_i,"ax",@progbits
	.align	128
        .global         _Z17matrixMul4ResultsILi16EEvPfS0_S0_i
        .type           _Z17matrixMul4ResultsILi16EEvPfS0_S0_i,@function
        .size           _Z17matrixMul4ResultsILi16EEvPfS0_S0_i,(.L_x_64 - _Z17matrixMul4ResultsILi16EEvPfS0_S0_i)
        .other          _Z17matrixMul4ResultsILi16EEvPfS0_S0_i,@"STO_CUDA_ENTRY STV_DEFAULT"
_Z17matrixMul4ResultsILi16EEvPfS0_S0_i:
.text._Z17matrixMul4ResultsILi16EEvPfS0_S0_i:
        /* <DEDUP_REMOVED lines=12> */
[----:B------:R-:W-:Y:S02]  /*00c0*/  FMUL R0, R0, 0.0625 ;  /* 0x3d80000000007820 */ /* 0x000fe40000400000 */
        /* <DEDUP_REMOVED lines=23> */
.L_x_46:
[----:B------:R-:W-:Y:S01]  /*0240*/  LEA R10, R0, R5, 0x4 ;  /* 0x00000005000a7211 */ /* 0x000fe200078e20ff */
[----:B------:R-:W-:Y:S03]  /*0250*/  BSSY.RECONVERGENT B0, `(.L_x_40) ;  /* 0x0000011000007945 */ /* 0x000fe60003800200 */
[----:B------:R-:W-:-:S04]  /*0260*/  VIMNMX R8, PT, PT, R33, R10, !PT ;  /* 0x0000000a21087248 */ /* 0x000fc80007fe0100 */
[----:B-1----:R-:W-:-:S13]  /*0270*/  ISETP.GE.AND P0, PT, R8, R3, PT ;  /* 0x000000030800720c */ /* 0x002fda0003f06270 */
[----:B0-----:R-:W-:Y:S05]  /*0280*/  @P0 BRA `(.L_x_41) ;  /* 0x00000000002c0947 */ /* 0x001fea0003800000 */
        /* <DEDUP_REMOVED lines=11> */
.L_x_41:
[----:B------:R1:W-:Y:S04]  /*0340*/  STS [R25], RZ ;  /* 0x000000ff19007388 */ /* 0x0003e80000000800 */
[----:B------:R1:W-:Y:S02]  /*0350*/  STS [R25+0x40], RZ ;  /* 0x000040ff19007388 */ /* 0x0003e40000000800 */
.L_x_42:
[----:B------:R-:W-:Y:S05]  /*0360*/  BSYNC.RECONVERGENT B0 ;  /* 0x0000000000007941 */ /* 0x000fea0003800200 */
.L_x_40:
[----:B------:R-:W-:Y:S01]  /*0370*/  LEA R11, R0, R7, 0x4 ;  /* 0x00000007000b7211 */ /* 0x000fe200078e20ff */
[----:B------:R-:W-:Y:S03]  /*0380*/  BSSY.RECONVERGENT B0, `(.L_x_43) ;  /* 0x000000f000007945 */ /* 0x000fe60003800200 */
[----:B0-----:R-:W-:-:S04]  /*0390*/  VIMNMX R8, PT, PT, R32, R11, !PT ;  /* 0x0000000b20087248 */ /* 0x001fc80007fe0100 */
[----:B------:R-:W-:-:S13]  /*03a0*/  ISETP.GE.AND P0, PT, R8, R3, PT ;  /* 0x000000030800720c */ /* 0x000fda0003f06270 */
[----:B------:R-:W-:Y:S05]  /*03b0*/  @P0 BRA `(.L_x_44) ;  /* 0x0000000000280947 */ /* 0x000fea0003800000 */
[----:B------:R-:W0:Y:S01]  /*03c0*/  LDC.64 R8, c[0x0][0x388] ;  /* 0x0000e200ff087b82 */ /* 0x000e220000000a00 */
        /* <DEDUP_REMOVED lines=9> */
.L_x_44:
[----:B------:R0:W-:Y:S02]  /*0460*/  STS.64 [R4], RZ ;  /* 0x000000ff04007388 */ /* 0x0001e40000000a00 */
.L_x_45:
[----:B------:R-:W-:Y:S05]  /*0470*/  BSYNC.RECONVERGENT B0 ;  /* 0x0000000000007941 */ /* 0x000fea0003800200 */
.L_x_43:
[----:B------:R-:W-:Y:S01]  /*0480*/  BAR.SYNC.DEFER_BLOCKING 0x0 ;  /* 0x0000000000007b1d */ /* 0x000fe20000010000 */
[----:B------:R-:W-:-:S05]  /*0490*/  IADD3 R0, PT, PT, R0, 0x1, RZ ;  /* 0x0000000100007810 */ /* 0x000fca0007ffe0ff */
[----:B--2---:R-:W-:Y:S04]  /*04a0*/  LDS.64 R12, [R6] ;  /* 0x00000000060c7984 */ /* 0x004fe80000000a00 */
[----:B------:R-:W2:Y:S04]  /*04b0*/  LDS.128 R16, [R30] ;  /* 0x000000001e107984 */ /* 0x000ea80000000c00 */
[----:B------:R-:W3:Y:S04]  /*04c0*/  LDS.128 R8, [R30+0x40] ;  /* 0x000040001e087984 */ /* 0x000ee80000000c00 */
[----:B------:R-:W4:Y:S04]  /*04d0*/  LDS.64 R14, [R6+0x80] ;  /* 0x00008000060e7984 */ /* 0x000f280000000a00 */
[----:B------:R-:W5:Y:S04]  /*04e0*/  LDS.64 R22, [R6+0x100] ;  /* 0x0001000006167984 */ /* 0x000f680000000a00 */
[----:B------:R-:W1:Y:S01]  /*04f0*/  LDS.64 R20, [R6+0x180] ;  /* 0x0001800006147984 */ /* 0x000e620000000a00 */
[CC--:B--2---:R-:W-:Y:S01]  /*0500*/  FFMA R27, R16.reuse, R12.reuse, R27 ;  /* 0x0000000c101b7223 */ /* 0x0c4fe2000000001b */
        /* <DEDUP_REMOVED lines=15> */
[----:B------:R-:W1:Y:S01]  /*0600*/  LDS.64 R8, [R6+0x200] ;  /* 0x0002000006087984 */ /* 0x000e620000000a00 */
[----:B------:R-:W-:-:S03]  /*0610*/  FFMA R28, R11, R21, R10 ;  /* 0x000000150b1c7223 */ /* 0x000fc6000000000a */
[----:B------:R-:W2:Y:S04]  /*0620*/  LDS.128 R16, [R30+0x50] ;  /* 0x000050001e107984 */ /* 0x000ea80000000c00 */
[----:B------:R-:W3:Y:S04]  /*0630*/  LDS.64 R22, [R6+0x280] ;  /* 0x0002800006167984 */ /* 0x000ee80000000a00 */
[----:B------:R-:W4:Y:S04]  /*0640*/  LDS.64 R10, [R6+0x300] ;  /* 0x00030000060a7984 */ /* 0x000f280000000a00 */
[----:B------:R-:W5:Y:S01]  /*0650*/  LDS.64 R20, [R6+0x380] ;  /* 0x0003800006147984 */ /* 0x000f620000000a00 */
[CC--:B-1----:R-:W-:Y:S01]  /*0660*/  FFMA R27, R12.reuse, R8.reuse, R27 ;  /* 0x000000080c1b7223 */ /* 0x0c2fe2000000001b */
[-C--:B------:R-:W-:Y:S01]  /*0670*/  FFMA R26, R12, R9.reuse, R26 ;  /* 0x000000090c1a7223 */ /* 0x080fe2000000001a */
[C---:B--2---:R-:W-:Y:S01]  /*0680*/  FFMA R8, R16.reuse, R8, R29 ;  /* 0x0000000810087223 */ /* 0x044fe2000000001d */
[----:B------:R-:W-:-:S03]  /*0690*/  FFMA R28, R16, R9, R28 ;  /* 0x00000009101c7223 */ /* 0x000fc6000000001c */
[C---:B---3--:R-:W-:Y:S01]  /*06a0*/  FFMA R9, R22.reuse, R17, R8 ;  /* 0x0000001116097223 */ /* 0x048fe20000000008 */
[----:B------:R-:W-:Y:S01]  /*06b0*/  FFMA R27, R22, R13, R27 ;  /* 0x0000000d161b7223 */ /* 0x000fe2000000001b */
[-C--:B------:R-:W-:Y:S01]  /*06c0*/  FFMA R17, R17, R23.reuse, R28 ;  /* 0x0000001711117223 */ /* 0x080fe2000000001c */
[----:B------:R-:W-:Y:S01]  /*06d0*/  FFMA R13, R13, R23, R26 ;  /* 0x000000170d0d7223 */ /* 0x000fe2000000001a */
[C---:B----4-:R-:W-:Y:S01]  /*06e0*/  FFMA R22, R10.reuse, R18, R9 ;  /* 0x000000120a167223 */ /* 0x050fe20000000009 */
[----:B------:R-:W-:Y:S01]  /*06f0*/  FFMA R27, R10, R14, R27 ;  /* 0x0000000e0a1b7223 */ /* 0x000fe2000000001b */
[-C--:B------:R-:W-:Y:S01]  /*0700*/  FFMA R18, R18, R11.reuse, R17 ;  /* 0x0000000b12127223 */ /* 0x080fe20000000011 */
[----:B------:R-:W-:Y:S01]  /*0710*/  FFMA R34, R14, R11, R13 ;  /* 0x0000000b0e227223 */ /* 0x000fe2000000000d */
[----:B------:R-:W-:Y:S01]  /*0720*/  LDS.64 R16, [R6+0x400] ;  /* 0x0004000006107984 */ /* 0x000fe20000000a00 */
[C---:B-----5:R-:W-:Y:S01]  /*0730*/  FFMA R37, R20.reuse, R19, R22 ;  /* 0x0000001314257223 */ /* 0x060fe20000000016 */
[----:B------:R-:W-:Y:S01]  /*0740*/  FFMA R35, R20, R15, R27 ;  /* 0x0000000f14237223 */ /* 0x000fe2000000001b */
[-C--:B------:R-:W-:Y:S01]  /*0750*/  FFMA R34, R15, R21.reuse, R34 ;  /* 0x000000150f227223 */ /* 0x080fe20000000022 */
[----:B------:R-:W1:Y:S01]  /*0760*/  LDS.128 R8, [R30+0x20] ;  /* 0x000020001e087984 */ /* 0x000e620000000c00 */
[----:B------:R-:W-:-:S03]  /*0770*/  FFMA R18, R19, R21, R18 ;  /* 0x0000001513127223 */ /* 0x000fc60000000012 */
[----:B------:R-:W2:Y:S04]  /*0780*/  LDS.64 R22, [R6+0x480] ;  /* 0x0004800006167984 */ /* 0x000ea80000000a00 */
[----:B------:R-:W3:Y:S04]  /*0790*/  LDS.128 R12, [R30+0x60] ;  /* 0x000060001e0c7984 */ /* 0x000ee80000000c00 */
[----:B------:R-:W4:Y:S04]  /*07a0*/  LDS.64 R26, [R6+0x500] ;  /* 0x00050000061a7984 */ /* 0x000f280000000a00 */
[----:B------:R-:W5:Y:S01]  /*07b0*/  LDS.64 R28, [R6+0x580] ;  /* 0x00058000061c7984 */ /* 0x000f620000000a00 */
[C---:B-1----:R-:W-:Y:S01]  /*07c0*/  FFMA R35, R8.reuse, R16, R35 ;  /* 0x0000001008237223 */ /* 0x042fe20000000023 */
[----:B------:R-:W-:-:S03]  /*07d0*/  FFMA R34, R8, R17, R34 ;  /* 0x0000001108227223 */ /* 0x000fc60000000022 */
[----:B--2---:R-:W-:Y:S01]  /*07e0*/  FFMA R35, R22, R9, R35 ;  /* 0x0000000916237223 */ /* 0x004fe20000000023 */
[----:B------:R-:W-:Y:S01]  /*07f0*/  FFMA R9, R9, R23, R34 ;  /* 0x0000001709097223 */ /* 0x000fe20000000022 */
[C---:B---3--:R-:W-:Y:S01]  /*0800*/  FFMA R16, R12.reuse, R16, R37 ;  /* 0x000000100c107223 */ /* 0x048fe20000000025 */
[----:B------:R-:W-:-:S03]  /*0810*/  FFMA R18, R12, R17, R18 ;  /* 0x000000110c127223 */ /* 0x000fc60000000012 */
[----:B------:R-:W-:Y:S01]  /*0820*/  FFMA R21, R22, R13, R16 ;  /* 0x0000000d16157223 */ /* 0x000fe20000000010 */
[----:B----4-:R-:W-:Y:S01]  /*0830*/  FFMA R35, R26, R10, R35 ;  /* 0x0000000a1a237223 */ /* 0x010fe20000000023 */
[----:B------:R-:W-:Y:S01]  /*0840*/  FFMA R13, R13, R23, R18 ;  /* 0x000000170d0d7223 */ /* 0x000fe20000000012 */
[-C--:B------:R-:W-:Y:S01]  /*0850*/  FFMA R10, R10, R27.reuse, R9 ;  /* 0x0000001b0a0a7223 */ /* 0x080fe20000000009 */
[----:B------:R-:W-:Y:S01]  /*0860*/  LDS.128 R16, [R30+0x30] ;  /* 0x000030001e107984 */ /* 0x000fe20000000c00 */
[----:B------:R-:W-:Y:S01]  /*0870*/  FFMA R12, R26, R14, R21 ;  /* 0x0000000e1a0c7223 */ /* 0x000fe20000000015 */
[----:B------:R-:W-:Y:S01]  /*0880*/  FFMA R14, R14, R27, R13 ;  /* 0x0000001b0e0e7223 */ /* 0x000fe2000000000d */
[C---:B-----5:R-:W-:Y:S01]  /*0890*/  FFMA R27, R28.reuse, R11, R35 ;  /* 0x0000000b1c1b7223 */ /* 0x060fe20000000023 */
[----:B------:R-:W1:Y:S01]  /*08a0*/  LDS.64 R8, [R6+0x600] ;  /* 0x0006000006087984 */ /* 0x000e620000000a00 */
[----:B------:R-:W-:Y:S01]  /*08b0*/  FFMA R26, R11, R29, R10 ;  /* 0x0000001d0b1a7223 */ /* 0x000fe2000000000a */
[----:B------:R-:W-:Y:S01]  /*08c0*/  FFMA R35, R28, R15, R12 ;  /* 0x0000000f1c237223 */ /* 0x000fe2000000000c */
[----:B------:R-:W-:Y:S01]  /*08d0*/  FFMA R29, R15, R29, R14 ;  /* 0x0000001d0f1d7223 */ /* 0x000fe2000000000e */
[----:B------:R-:W2:Y:S04]  /*08e0*/  LDS.128 R20, [R30+0x70] ;  /* 0x000070001e147984 */ /* 0x000ea80000000c00 */
[----:B------:R-:W3:Y:S04]  /*08f0*/  LDS.64 R10, [R6+0x680] ;  /* 0x00068000060a7984 */ /* 0x000ee80000000a00 */
[----:B------:R-:W4:Y:S04]  /*0900*/  LDS.64 R12, [R6+0x700] ;  /* 0x00070000060c7984 */ /* 0x000f280000000a00 */
[----:B------:R-:W5:Y:S01]  /*0910*/  LDS.64 R14, [R6+0x780] ;  /* 0x00078000060e7984 */ /* 0x000f620000000a00 */
[C---:B-1----:R-:W-:Y:S01]  /*0920*/  FFMA R27, R16.reuse, R8, R27 ;  /* 0x00000008101b7223 */ /* 0x042fe2000000001b */
[-C--:B------:R-:W-:Y:S01]  /*0930*/  FFMA R26, R16, R9.reuse, R26 ;  /* 0x00000009101a7223 */ /* 0x080fe2000000001a */
[----:B------:R-:W-:Y:S01]  /*0940*/  I2FP.F32.U32 R16, R0 ;  /* 0x0000000000107245 */ /* 0x000fe20000201000 */
[C---:B--2---:R-:W-:Y:S01]  /*0950*/  FFMA R8, R20.reuse, R8, R35 ;  /* 0x0000000814087223 */ /* 0x044fe20000000023 */
[----:B------:R-:W-:Y:S01]  /*0960*/  FFMA R20, R20, R9, R29 ;  /* 0x0000000914147223 */ /* 0x000fe2000000001d */
[----:B------:R-:W-:Y:S01]  /*0970*/  BAR.SYNC.DEFER_BLOCKING 0x0 ;  /* 0x0000000000007b1d */ /* 0x000fe20000010000 */
[----:B------:R-:W-:Y:S01]  /*0980*/  FSETP.GT.AND P0, PT, R31, R16, PT ;  /* 0x000000101f00720b */ /* 0x000fe20003f04000 */
        /* <DEDUP_REMOVED lines=11> */
[----:B------:R-:W-:Y:S01]  /*0a40*/  FFMA R28, R23, R15, R22 ;  /* 0x0000000f171c7223 */ /* 0x000fe20000000016 */
[----:B------:R-:W-:Y:S06]  /*0a50*/  @P0 BRA `(.L_x_46) ;  /* 0xfffffff400f80947 */ /* 0x000fec000383ffff */
.L_x_39:
[C---:B------:R-:W-:Y:S01]  /*0a60*/  VIMNMX R0, PT, PT, R33.reuse, R32, !PT ;  /* 0x0000002021007248 */ /* 0x040fe20007fe0100 */
[----:B------:R-:W-:Y:S01]  /*0a70*/  BSSY.RECONVERGENT B0, `(.L_x_47) ;  /* 0x000001a000007945 */ /* 0x000fe20003800200 */
[----:B------:R-:W-:Y:S02]  /*0a80*/  IADD3 R11, PT, PT, R33, 0x1, RZ ;  /* 0x00000001210b7810 */ /* 0x000fe40007ffe0ff */
[----:B------:R-:W-:Y:S02]  /*0a90*/  ISETP.GE.AND P2, PT, R0, R3, PT ;  /* 0x000000030000720c */ /* 0x000fe40003f46270 */
[C---:B------:R-:W-:Y:S02]  /*0aa0*/  VIMNMX R0, PT, PT, R32.reuse, R11, !PT ;  /* 0x0000000b20007248 */ /* 0x040fe40007fe0100 */
[----:B------:R-:W-:Y:S02]  /*0ab0*/  IADD3 R2, PT, PT, R32, 0x1, RZ ;  /* 0x0000000120027810 */ /* 0x000fe40007ffe0ff */
[----:B------:R-:W-:-:S02]  /*0ac0*/  ISETP.GE.AND P0, PT, R0, R3, PT ;  /* 0x000000030000720c */ /* 0x000fc40003f06270 */
[-C--:B------:R-:W-:Y:S02]  /*0ad0*/  VIMNMX R0, PT, PT, R33, R2.reuse, !PT ;  /* 0x0000000221007248 */ /* 0x080fe40007fe0100 */
[----:B------:R-:W-:Y:S02]  /*0ae0*/  VIMNMX R2, PT, PT, R11, R2, !PT ;  /* 0x000000020b027248 */ /* 0x000fe40007fe0100 */
[-C--:B------:R-:W-:Y:S01]  /*0af0*/  ISETP.GE.AND P3, PT, R0, R3.reuse, PT ;  /* 0x000000030000720c */ /* 0x080fe20003f66270 */
[----:B0-----:R-:W0:Y:S01]  /*0b00*/  @!P2 LDC.64 R4, c[0x0][0x390] ;  /* 0x0000e400ff04ab82 */ /* 0x001e220000000a00 */
[-C--:B------:R-:W-:Y:S01]  /*0b10*/  @!P2 IMAD R9, R33, R3.reuse, R32 ;  /* 0x000000032109a224 */ /* 0x080fe200078e0220 */
[----:B------:R-:W-:-:S06]  /*0b20*/  ISETP.GE.AND P1, PT, R2, R3, PT ;  /* 0x000000030200720c */ /* 0x000fcc0003f26270 */
[----:B------:R-:W1:Y:S01]  /*0b30*/  @!P0 LDC.64 R6, c[0x0][0x390] ;  /* 0x0000e400ff068b82 */ /* 0x000e620000000a00 */
[----:B0-----:R-:W-:-:S04]  /*0b40*/  @!P2 IMAD.WIDE R4, R9, 0x4, R4 ;  /* 0x000000040904a825 */ /* 0x001fc800078e0204 */
[----:B------:R-:W-:Y:S01]  /*0b50*/  @!P0 IMAD R9, R11, R3, R32 ;  /* 0x000000030b098224 */ /* 0x000fe200078e0220 */
[----:B------:R0:W-:Y:S03]  /*0b60*/  @!P2 STG.E desc[UR8][R4.64], R27 ;  /* 0x0000001b0400a986 */ /* 0x0001e6000c101908 */
[----:B-1----:R-:W-:Y:S01]  /*0b70*/  @!P0 IMAD.WIDE R6, R9, 0x4, R6 ;  /* 0x0000000409068825 */ /* 0x002fe200078e0206 */
[----:B------:R-:W-:Y:S06]  /*0b80*/  @P3 BRA `(.L_x_48) ;  /* 0x0000000000203947 */ /* 0x000fec0003800000 */
[----:B------:R-:W0:Y:S01]  /*0b90*/  LDCU.64 UR4, c[0x0][0x390] ;  /* 0x00007200ff0477ac */ /* 0x000e220008000a00 */
[----:B------:R-:W-:Y:S01]  /*0ba0*/  IMAD R33, R33, R3, RZ ;  /* 0x0000000321217224 */ /* 0x000fe200078e02ff */
[----:B------:R-:W-:-:S04]  /*0bb0*/  SHF.R.S32.HI R0, RZ, 0x1f, R32 ;  /* 0x0000001fff007819 */ /* 0x000fc80000011420 */
[----:B------:R-:W-:-:S04]  /*0bc0*/  IADD3 R2, P2, PT, R32, R33, RZ ;  /* 0x0000002120027210 */ /* 0x000fc80007f5e0ff */
[----:B------:R-:W-:Y:S02]  /*0bd0*/  LEA.HI.X.SX32 R33, R33, R0, 0x1, P2 ;  /* 0x0000000021217211 */ /* 0x000fe400010f0eff */
[----:B0-----:R-:W-:-:S04]  /*0be0*/  LEA R4, P2, R2, UR4, 0x2 ;  /* 0x0000000402047c11 */ /* 0x001fc8000f8410ff */
[----:B------:R-:W-:-:S05]  /*0bf0*/  LEA.HI.X R5, R2, UR5, R33, 0x2, P2 ;  /* 0x0000000502057c11 */ /* 0x000fca00090f1421 */
[----:B------:R1:W-:Y:S04]  /*0c00*/  STG.E desc[UR8][R4.64+0x4], R26 ;  /* 0x0000041a04007986 */ /* 0x0003e8000c101908 */
.L_x_48:
[----:B------:R-:W-:Y:S05]  /*0c10*/  BSYNC.RECONVERGENT B0 ;  /* 0x0000000000007941 */ /* 0x000fea0003800200 */
.L_x_47:
[----:B------:R2:W-:Y:S01]  /*0c20*/  @!P0 STG.E desc[UR8][R6.64], R29 ;  /* 0x0000001d06008986 */ /* 0x0005e2000c101908 */
[----:B------:R-:W-:Y:S05]  /*0c30*/  @P1 EXIT ;  /* 0x000000000000194d */ /* 0x000fea0003800000 */
[----:B------:R-:W3:Y:S01]  /*0c40*/  LDCU.64 UR4, c[0x0][0x390] ;  /* 0x00007200ff0477ac */ /* 0x000ee20008000a00 */
[----:B------:R-:W-:-:S05]  /*0c50*/  IMAD R3, R11, R3, RZ ;  /* 0x000000030b037224 */ /* 0x000fca00078e02ff */
[----:B01----:R-:W-:Y:S02]  /*0c60*/  SHF.R.S32.HI R5, RZ, 0x1f, R3 ;  /* 0x0000001fff057819 */ /* 0x003fe40000011403 */
[----:B------:R-:W-:-:S04]  /*0c70*/  IADD3 R3, P0, PT, R32, R3, RZ ;  /* 0x0000000320037210 */ /* 0x000fc80007f1e0ff */
[----:B------:R-:W-:Y:S02]  /*0c80*/  LEA.HI.X.SX32 R32, R32, R5, 0x1, P0 ;  /* 0x0000000520207211 */ /* 0x000fe400000f0eff */
[----:B---3--:R-:W-:-:S04]  /*0c90*/  LEA R2, P0, R3, UR4, 0x2 ;  /* 0x0000000403027c11 */ /* 0x008fc8000f8010ff */
[----:B------:R-:W-:-:S05]  /*0ca0*/  LEA.HI.X R3, R3, UR5, R32, 0x2, P0 ;  /* 0x0000000503037c11 */ /* 0x000fca00080f1420 */
[----:B------:R-:W-:Y:S01]  /*0cb0*/  STG.E desc[UR8][R2.64+0x4], R28 ;  /* 0x0000041c02007986 */ /* 0x000fe2000c101908 */
[----:B------:R-:W-:Y:S05]  /*0cc0*/  EXIT ;  /* 0x000000000000794d */ /* 0x000fea0003800000 */
.L_x_49:
        /* <DEDUP_REMOVED lines=11> */
.L_x_64:


//--------------------- .text._Z17matrixMul2ResultsILi16EEvPfS0_S0_i --------------------------
	.section	.text._Z17matrixMul2ResultsILi16EEvPfS0_S0_i,"ax",@progbits
	.align	128
        .global         _Z17matrixMul2ResultsILi16EEvPfS0_S0_i
        .type           _Z17matrixMul2ResultsILi16EEvPfS0_S0_i,@function
        .size           _Z17matrixMul2ResultsILi16EEvPfS0_S0_i,(.L_x_65 - _Z17matrixMul2ResultsILi16EEvPfS0_S0_i)
        .other          _Z17matrixMul2ResultsILi16EEvPfS0_S0_i,@"STO_CUDA_ENTRY STV_DEFAULT"
_Z17matrixMul2ResultsILi16EEvPfS0_S0_i:
.text._Z17matrixMul2ResultsILi16EEvPfS0_S0_i:
[----:B------:R-:W-:Y:S01]  /*0000*/  LDC R1, c[0x0][0x37c] ;  /* 0x0000df00ff017b82 */ /* 0x000fe20000000800 */
[----:B------:R-:W0:Y:S01]  /*0010*/  LDCU UR4, c[0x0][0x398] ;  /* 0x00007300ff0477ac */ /* 0x000e220008000800 */
[----:B------:R-:W1:Y:S06]  /*0020*/  S2R R0, SR_TID.X ;  /* 0x0000000000007919 */ /* 0x000e6c0000002100 */
[----:B------:R-:W2:Y:S01]  /*0030*/  LDC R23, c[0x0][0x364] ;  /* 0x0000d900ff177b82 */ /* 0x000ea20000000800 */
[----:B------:R-:W-:Y:S01]  /*0040*/  CS2R R16, SRZ ;  /* 0x0000000000107805 */ /* 0x000fe2000001ff00 */
[----:B------:R-:W3:Y:S01]  /*0050*/  LDCU.64 UR8, c[0x0][0x358] ;  /* 0x00006b00ff0877ac */ /* 0x000ee20008000a00 */
[----:B------:R-:W2:Y:S05]  /*0060*/  S2R R2, SR_TID.Y ;  /* 0x0000000000027919 */ /* 0x000eaa0000002200 */
[----:B------:R-:W1:Y:S01]  /*0070*/  S2UR UR6, SR_CTAID.X ;  /* 0x00000000000679c3 */ /* 0x000e620000002500 */
[----:B0-----:R-:W-:-:S07]  /*0080*/  I2FP.F32.S32 R3, UR4 ;  /* 0x0000000400037c45 */ /* 0x001fce0008201400 */
[----:B------:R-:W1:Y:S01]  /*0090*/  LDC R5, c[0x0][0x360] ;  /* 0x0000d800ff057b82 */ /* 0x000e620000000800 */
[----:B------:R-:W-:-:S04]  /*00a0*/  FMUL R3, R3, 0.0625 ;  /* 0x3d80000003037820 */ /* 0x000fc80000400000 */
        /* <DEDUP_REMOVED lines=9> */
[----:B------:R-:W-:Y:S01]  /*0140*/  HFMA2 R3, -RZ, RZ, 0, 0 ;  /* 0x00000000ff037431 */ /* 0x000fe200000001ff */
[----:B------:R-:W-:Y:S01]  /*0150*/  UIADD3 UR5, UPT, UPT, UR4, 0x400, URZ ;  /* 0x0000040004057890 */ /* 0x000fe2000fffe0ff */
[----:B------:R-:W-:Y:S02]  /*0160*/  IADD3 R5, PT, PT, R22, 0x1, RZ ;  /* 0x0000000116057810 */ /* 0x000fe40007ffe0ff */
[----:B------:R-:W-:Y:S01]  /*0170*/  CS2R R16, SRZ ;  /* 0x0000000000107805 */ /* 0x000fe2000001ff00 */
[----:B------:R-:W1:Y:S01]  /*0180*/  LDCU UR7, c[0x0][0x398] ;  /* 0x00007300ff0777ac */ /* 0x000e620008000800 */
[----:B------:R-:W2:Y:S01]  /*0190*/  LDC.64 R24, c[0x0][0x388] ;  /* 0x0000e200ff187b82 */ /* 0x000ea20000000a00 */
[----:B0-----:R-:W-:Y:S02]  /*01a0*/  ULEA UR4, UR6, UR4, 0x18 ;  /* 0x0000000406047291 */ /* 0x001fe4000f8ec0ff */
[----:B------:R-:W-:-:S04]  /*01b0*/  ULEA UR5, UR6, UR5, 0x18 ;  /* 0x0000000506057291 */ /* 0x000fc8000f8ec0ff */
[----:B------:R-:W-:Y:S02]  /*01c0*/  LEA R21, R2, UR4, 0x6 ;  /* 0x0000000402157c11 */ /* 0x000fe4000f8e30ff */
[C---:B------:R-:W-:Y:S02]  /*01d0*/  LEA R7, R0.reuse, UR5, 0x3 ;  /* 0x0000000500077c11 */ /* 0x040fe4000f8e18ff */
[----:B------:R-:W-:Y:S02]  /*01e0*/  LEA R6, R0, R21, 0x2 ;  /* 0x0000001500067211 */ /* 0x000fe400078e10ff */
[----:B-1----:R-:W-:-:S07]  /*01f0*/  LEA R4, R2, R7, 0x7 ;  /* 0x0000000702047211 */ /* 0x002fce00078e38ff */
.L_x_54:
[----:B------:R-:W-:Y:S01]  /*0200*/  LEA R10, R3, R0, 0x4 ;  /* 0x00000000030a7211 */ /* 0x000fe200078e20ff */
[----:B------:R-:W-:Y:S01]  /*0210*/  UMOV UR4, UR7 ;  /* 0x0000000700047c82 */ /* 0x000fe20008000000 */
[----:B------:R-:W-:Y:S02]  /*0220*/  MOV R11, RZ ;  /* 0x000000ff000b7202 */ /* 0x000fe40000000f00 */
[----:B------:R-:W-:-:S04]  /*0230*/  VIMNMX R8, PT, PT, R23, R10, !PT ;  /* 0x0000000a17087248 */ /* 0x000fc80007fe0100 */
[----:B------:R-:W-:-:S13]  /*0240*/  ISETP.GE.AND P0, PT, R8, UR4, PT ;  /* 0x0000000408007c0c */ /* 0x000fda000bf06270 */
[----:B------:R-:W0:Y:S01]  /*0250*/  @!P0 LDC.64 R8, c[0x0][0x380] ;  /* 0x0000e000ff088b82 */ /* 0x000e220000000a00 */
[----:B------:R-:W-:-:S04]  /*0260*/  @!P0 IMAD R13, R23, UR4, R10 ;  /* 0x00000004170d8c24 */ /* 0x000fc8000f8e020a */
[----:B0-----:R-:W-:-:S05]  /*0270*/  @!P0 IMAD.WIDE R8, R13, 0x4, R8 ;  /* 0x000000040d088825 */ /* 0x001fca00078e0208 */
[----:B------:R-:W3:Y:S01]  /*0280*/  @!P0 LDG.E R11, desc[UR8][R8.64] ;  /* 0x00000008080b8981 */ /* 0x000ee2000c1e1900 */
[----:B------:R-:W-:Y:S01]  /*0290*/  LEA R13, R3, R2, 0x4 ;  /* 0x00000002030d7211 */ /* 0x000fe200078e20ff */
[----:B------:R-:W-:Y:S03]  /*02a0*/  BSSY.RECONVERGENT B0, `(.L_x_51) ;  /* 0x000000f000007945 */ /* 0x000fe60003800200 */
[----:B------:R-:W-:-:S04]  /*02b0*/  VIMNMX R10, PT, PT, R22, R13, !PT ;  /* 0x0000000d160a7248 */ /* 0x000fc80007fe0100 */
[----:B------:R-:W-:Y:S01]  /*02c0*/  ISETP.GE.AND P0, PT, R10, UR4, PT ;  /* 0x000000040a007c0c */ /* 0x000fe2000bf06270 */
[----:B---3--:R0:W-:-:S12]  /*02d0*/  STS [R6], R11 ;  /* 0x0000000b06007388 */ /* 0x0081d80000000800 */
[----:B-1----:R-:W-:Y:S05]  /*02e0*/  @P0 BRA `(.L_x_52) ;  /* 0x0000000000240947 */ /* 0x002fea0003800000 */
[----:B------:R-:W-:Y:S01]  /*02f0*/  ISETP.GE.AND P0, PT, R5, UR4, PT ;  /* 0x0000000405007c0c */ /* 0x000fe2000bf06270 */
[----:B------:R-:W-:-:S04]  /*0300*/  IMAD R9, R13, UR4, R22 ;  /* 0x000000040d097c24 */ /* 0x000fc8000f8e0216 */
[----:B--2---:R-:W-:-:S05]  /*0310*/  IMAD.WIDE R8, R9, 0x4, R24 ;  /* 0x0000000409087825 */ /* 0x004fca00078e0218 */
[----:B0-----:R-:W2:Y:S04]  /*0320*/  LDG.E R11, desc[UR8][R8.64] ;  /* 0x00000008080b7981 */ /* 0x001ea8000c1e1900 */
[----:B------:R-:W3:Y:S04]  /*0330*/  @!P0 LDG.E R13, desc[UR8][R8.64+0x4] ;  /* 0x00000408080d8981 */ /* 0x000ee8000c1e1900 */
[----:B--2---:R0:W-:Y:S04]  /*0340*/  STS [R4], R11 ;  /* 0x0000000b04007388 */ /* 0x0041e80000000800 */
[----:B---3--:R0:W-:Y:S04]  /*0350*/  @!P0 STS [R4+0x4], R13 ;  /* 0x0000040d04008388 */ /* 0x0081e80000000800 */
[----:B------:R0:W-:Y:S01]  /*0360*/  @P0 STS [R4+0x4], RZ ;  /* 0x000004ff04000388 */ /* 0x0001e20000000800 */
[----:B------:R-:W-:Y:S05]  /*0370*/  BRA `(.L_x_53) ;  /* 0x0000000000047947 */ /* 0x000fea0003800000 */
.L_x_52:
[----:B------:R1:W-:Y:S02]  /*0380*/  STS.64 [R4], RZ ;  /* 0x000000ff04007388 */ /* 0x0003e40000000a00 */
.L_x_53:
[----:B------:R-:W-:Y:S05]  /*0390*/  BSYNC.RECONVERGENT B0 ;  /* 0x0000000000007941 */ /* 0x000fea0003800200 */
.L_x_51:
[----:B------:R-:W-:Y:S01]  /*03a0*/  BAR.SYNC.DEFER_BLOCKING 0x0 ;  /* 0x0000000000007b1d */ /* 0x000fe20000010000 */
[----:B------:R-:W-:-:S05]  /*03b0*/  IADD3 R3, PT, PT, R3, 0x1, RZ ;  /* 0x0000000103037810 */ /* 0x000fca0007ffe0ff */
[----:B0-----:R-:W-:Y:S04]  /*03c0*/  LDS.64 R10, [R7] ;  /* 0x00000000070a7984 */ /* 0x001fe80000000a00 */
[----:B------:R-:W0:Y:S04]  /*03d0*/  LDS.128 R12, [R21] ;  /* 0x00000000150c7984 */ /* 0x000e280000000c00 */
[----:B------:R-:W3:Y:S04]  /*03e0*/  LDS.64 R8, [R7+0x80] ;  /* 0x0000800007087984 */ /* 0x000ee80000000a00 */
[----:B------:R-:W4:Y:S01]  /*03f0*/  LDS.64 R18, [R7+0x100] ;  /* 0x0001000007127984 */ /* 0x000f220000000a00 */
[C---:B0-----:R-:W-:Y:S01]  /*0400*/  FFMA R27, R12.reuse, R10, R17 ;  /* 0x0000000a0c1b7223 */ /* 0x041fe20000000011 */
[----:B------:R-:W-:-:S02]  /*0410*/  FFMA R12, R12, R11, R16 ;  /* 0x0000000b0c0c7223 */ /* 0x000fc40000000010 */
[----:B------:R-:W0:Y:S01]  /*0420*/  LDS.64 R16, [R7+0x180] ;  /* 0x0001800007107984 */ /* 0x000e220000000a00 */
[----:B---3--:R-:W-:Y:S01]  /*0430*/  FFMA R27, R8, R13, R27 ;  /* 0x0000000d081b7223 */ /* 0x008fe2000000001b */
[----:B------:R-:W-:Y:S02]  /*0440*/  FFMA R29, R13, R9, R12 ;  /* 0x000000090d1d7223 */ /* 0x000fe4000000000c */
[----:B------:R-:W-:Y:S01]  /*0450*/  LDS.64 R12, [R7+0x200] ;  /* 0x00020000070c7984 */ /* 0x000fe20000000a00 */
[----:B----4-:R-:W-:Y:S01]  /*0460*/  FFMA R27, R18, R14, R27 ;  /* 0x0000000e121b7223 */ /* 0x010fe2000000001b */
[----:B------:R-:W-:Y:S02]  /*0470*/  FFMA R14, R14, R19, R29 ;  /* 0x000000130e0e7223 */ /* 0x000fe4000000001d */
[----:B------:R-:W3:Y:S04]  /*0480*/  LDS.128 R8, [R21+0x10] ;  /* 0x0000100015087984 */ /* 0x000ee80000000c00 */
[----:B------:R-:W4:Y:S01]  /*0490*/  LDS.64 R18, [R7+0x280] ;  /* 0x0002800007127984 */ /* 0x000f220000000a00 */
[----:B0-----:R-:W-:Y:S01]  /*04a0*/  FFMA R27, R16, R15, R27 ;  /* 0x0000000f101b7223 */ /* 0x001fe2000000001b */
[----:B------:R-:W-:-:S02]  /*04b0*/  FFMA R26, R15, R17, R14 ;  /* 0x000000110f1a7223 */ /* 0x000fc4000000000e */
[----:B------:R-:W0:Y:S04]  /*04c0*/  LDS.64 R14, [R7+0x300] ;  /* 0x00030000070e7984 */ /* 0x000e280000000a00 */
[----:B------:R-:W5:Y:S01]  /*04d0*/  LDS.64 R16, [R7+0x380] ;  /* 0x0003800007107984 */ /* 0x000f620000000a00 */
[C---:B---3--:R-:W-:Y:S01]  /*04e0*/  FFMA R27, R8.reuse, R12, R27 ;  /* 0x0000000c081b7223 */ /* 0x048fe2000000001b */
[----:B------:R-:W-:-:S03]  /*04f0*/  FFMA R26, R8, R13, R26 ;  /* 0x0000000d081a7223 */ /* 0x000fc6000000001a */
[----:B----4-:R-:W-:Y:S01]  /*0500*/  FFMA R27, R18, R9, R27 ;  /* 0x00000009121b7223 */ /* 0x010fe2000000001b */
[----:B------:R-:W-:Y:S02]  /*0510*/  FFMA R19, R9, R19, R26 ;  /* 0x0000001309137223 */ /* 0x000fe4000000001a */
[----:B------:R-:W-:Y:S01]  /*0520*/  LDS.64 R8, [R7+0x480] ;  /* 0x0004800007087984 */ /* 0x000fe20000000a00 */
[----:B0-----:R-:W-:Y:S01]  /*0530*/  FFMA R27, R14, R10, R27 ;  /* 0x0000000a0e1b7223 */ /* 0x001fe2000000001b */
[----:B------:R-:W-:Y:S02]  /*0540*/  FFMA R10, R10, R15, R19 ;  /* 0x0000000f0a0a7223 */ /* 0x000fe40000000013 */
[----:B------:R-:W-:Y:S01]  /*0550*/  LDS.64 R18, [R7+0x400] ;  /* 0x0004000007127984 */ /* 0x000fe20000000a00 */
[----:B-----5:R-:W-:Y:S01]  /*0560*/  FFMA R27, R16, R11, R27 ;  /* 0x0000000b101b7223 */ /* 0x020fe2000000001b */
[----:B------:R-:W-:Y:S02]  /*0570*/  FFMA R10, R11, R17, R10 ;  /* 0x000000110b0a7223 */ /* 0x000fe4000000000a */
[----:B------:R-:W0:Y:S04]  /*0580*/  LDS.128 R12, [R21+0x20] ;  /* 0x00002000150c7984 */ /* 0x000e280000000c00 */
[----:B------:R-:W3:Y:S01]  /*0590*/  LDS.64 R16, [R7+0x500] ;  /* 0x0005000007107984 */ /* 0x000ee20000000a00 */
[C---:B0-----:R-:W-:Y:S01]  /*05a0*/  FFMA R27, R12.reuse, R18, R27 ;  /* 0x000000120c1b7223 */ /* 0x041fe2000000001b */
[----:B------:R-:W-:-:S02]  /*05b0*/  FFMA R10, R12, R19, R10 ;  /* 0x000000130c0a7223 */ /* 0x000fc4000000000a */
[----:B------:R-:W0:Y:S01]  /*05c0*/  LDS.64 R18, [R7+0x580] ;  /* 0x0005800007127984 */ /* 0x000e220000000a00 */
[----:B------:R-:W-:Y:S01]  /*05d0*/  FFMA R27, R8, R13, R27 ;  /* 0x0000000d081b7223 */ /* 0x000fe2000000001b */
[----:B------:R-:W-:Y:S02]  /*05e0*/  FFMA R29, R13, R9, R10 ;  /* 0x000000090d1d7223 */ /* 0x000fe4000000000a */
[----:B------:R-:W-:Y:S01]  /*05f0*/  LDS.64 R12, [R7+0x600] ;  /* 0x00060000070c7984 */ /* 0x000fe20000000a00 */
[----:B---3--:R-:W-:Y:S01]  /*0600*/  FFMA R27, R16, R14, R27 ;  /* 0x0000000e101b7223 */ /* 0x008fe2000000001b */
        /* <DEDUP_REMOVED lines=19> */
.L_x_50:
[----:B------:R-:W-:-:S04]  /*0740*/  VIMNMX R0, PT, PT, R23, R22, !PT ;  /* 0x0000001617007248 */ /* 0x000fc80007fe0100 */
[----:B------:R-:W-:Y:S02]  /*0750*/  ISETP.GE.AND P0, PT, R0, UR4, PT ;  /* 0x0000000400007c0c */ /* 0x000fe4000bf06270 */
[----:B------:R-:W-:-:S04]  /*0760*/  VIADDMNMX R0, R22, 0x1, R23, !PT ;  /* 0x0000000116007846 */ /* 0x000fc80007800117 */
[----:B------:R-:W-:-:S07]  /*0770*/  ISETP.GE.AND P1, PT, R0, UR4, PT ;  /* 0x0000000400007c0c */ /* 0x000fce000bf26270 */
[----:B------:R-:W0:Y:S01]  /*0780*/  @!P0 LDC.64 R2, c[0x0][0x390] ;  /* 0x0000e400ff028b82 */ /* 0x000e220000000a00 */
[----:B------:R-:W-:-:S04]  /*0790*/  @!P0 IMAD R5, R23, UR4, R22 ;  /* 0x0000000417058c24 */ /* 0x000fc8000f8e0216 */
        /* <DEDUP_REMOVED lines=12> */
.L_x_55:
        /* <DEDUP_REMOVED lines=10> */
.L_x_65:


//--------------------- .text._Z16matrixMul1ResultILi16EEvPfS0_S0_i --------------------------
	.section	.text._Z16matrixMul1ResultILi16EEvPfS0_S0_i,"ax",@progbits
	.align	128
        .global         _Z16matrixMul1ResultILi16EEvPfS0_S0_i
        .type           _Z16matrixMul1ResultILi16EEvPfS0_S0_i,@function
        .size           _Z16matrixMul1ResultILi16EEvPfS0_S0_i,(.L_x_66 - _Z16matrixMul1ResultILi16EEvPfS0_S0_i)
        .other          _Z16matrixMul1ResultILi16EEvPfS0_S0_i,@"STO_CUDA_ENTRY STV_DEFAULT"
_Z16matrixMul1ResultILi16EEvPfS0_S0_i:
.text._Z16matrixMul1ResultILi16EEvPfS0_S0_i:
        /* <DEDUP_REMOVED lines=10> */
[----:B------:R-:W-:-:S07]  /*00a0*/  FMUL R3, R3, 0.0625 ;  /* 0x3d80000003037820 */ /* 0x000fce0000400000 */
        /* <DEDUP_REMOVED lines=19> */
.L_x_57:
        /* <DEDUP_REMOVED lines=29> */
[----:B------:R-:W5:Y:S04]  /*03b0*/  LDS R27, [R19+0x180] ;  /* 0x00018000131b7984 */ /* 0x000f680000000800 */
[----:B------:R-:W5:Y:S01]  /*03c0*/  LDS R20, [R19+0x1c0] ;  /* 0x0001c00013147984 */ /* 0x000f620000000800 */
[----:B0-----:R-:W-:-:S03]  /*03d0*/  FFMA R8, R8, R28, R23 ;  /* 0x0000001c08087223 */ /* 0x001fc60000000017 */
[----:B------:R-:W-:Y:S01]  /*03e0*/  LDS R23, [R19+0x200] ;  /* 0x0002000013177984 */ /* 0x000fe20000000800 */
[----:B-1----:R-:W-:-:S04]  /*03f0*/  FFMA R8, R26, R9, R8 ;  /* 0x000000091a087223 */ /* 0x002fc80000000008 */
[----:B--2---:R-:W-:-:S04]  /*0400*/  FFMA R29, R29, R10, R8 ;  /* 0x0000000a1d1d7223 */ /* 0x004fc80000000008 */
[----:B---3--:R-:W-:Y:S02]  /*0410*/  FFMA R29, R22, R11, R29 ;  /* 0x0000000b161d7223 */ /* 0x008fe4000000001d */
[----:B------:R-:W0:Y:S04]  /*0420*/  LDS.128 R8, [R17+0x20] ;  /* 0x0000200011087984 */ /* 0x000e280000000c00 */
[----:B------:R-:W1:Y:S01]  /*0430*/  LDS R22, [R19+0x240] ;  /* 0x0002400013167984 */ /* 0x000e620000000800 */
[----:B----4-:R-:W-:-:S04]  /*0440*/  FFMA R25, R4, R25, R29 ;  /* 0x0000001904197223 */ /* 0x010fc8000000001d */
[----:B-----5:R-:W-:Y:S02]  /*0450*/  FFMA R18, R18, R5, R25 ;  /* 0x0000000512127223 */ /* 0x020fe40000000019 */
[----:B------:R-:W2:Y:S02]  /*0460*/  LDS R25, [R19+0x280] ;  /* 0x0002800013197984 */ /* 0x000ea40000000800 */
[----:B------:R-:W-:Y:S02]  /*0470*/  FFMA R27, R27, R6, R18 ;  /* 0x000000061b1b7223 */ /* 0x000fe40000000012 */
[----:B------:R-:W3:Y:S02]  /*0480*/  LDS R18, [R19+0x2c0] ;  /* 0x0002c00013127984 */ /* 0x000ee40000000800 */
[----:B------:R-:W-:Y:S02]  /*0490*/  FFMA R29, R20, R7, R27 ;  /* 0x00000007141d7223 */ /* 0x000fe4000000001b */
[----:B------:R-:W-:Y:S04]  /*04a0*/  LDS R27, [R19+0x300] ;  /* 0x00030000131b7984 */ /* 0x000fe80000000800 */
[----:B------:R-:W4:Y:S04]  /*04b0*/  LDS.128 R4, [R17+0x30] ;  /* 0x0000300011047984 */ /* 0x000f280000000c00 */
[----:B------:R-:W5:Y:S01]  /*04c0*/  LDS R20, [R19+0x340] ;  /* 0x0003400013147984 */ /* 0x000f620000000800 */
[----:B0-----:R-:W-:-:S03]  /*04d0*/  FFMA R29, R8, R23, R29 ;  /* 0x00000017081d7223 */ /* 0x001fc6000000001d */
[----:B------:R-:W0:Y:S04]  /*04e0*/  LDS R23, [R19+0x380] ;  /* 0x0003800013177984 */ /* 0x000e280000000800 */
[----:B------:R-:W0:Y:S01]  /*04f0*/  LDS R8, [R19+0x3c0] ;  /* 0x0003c00013087984 */ /* 0x000e220000000800 */
[----:B-1----:R-:W-:-:S04]  /*0500*/  FFMA R22, R22, R9, R29 ;  /* 0x0000000916167223 */ /* 0x002fc8000000001d */
[----:B--2---:R-:W-:-:S04]  /*0510*/  FFMA R25, R25, R10, R22 ;  /* 0x0000000a19197223 */ /* 0x004fc80000000016 */
[----:B---3--:R-:W-:-:S04]  /*0520*/  FFMA R11, R18, R11, R25 ;  /* 0x0000000b120b7223 */ /* 0x008fc80000000019 */
[----:B----4-:R-:W-:Y:S01]  /*0530*/  FFMA R11, R4, R27, R11 ;  /* 0x0000001b040b7223 */ /* 0x010fe2000000000b */
[----:B------:R-:W-:Y:S01]  /*0540*/  I2FP.F32.U32 R4, R21 ;  /* 0x0000001500047245 */ /* 0x000fe20000201000 */
[----:B------:R-:W-:Y:S03]  /*0550*/  BAR.SYNC.DEFER_BLOCKING 0x0 ;  /* 0x0000000000007b1d */ /* 0x000fe60000010000 */
[----:B------:R-:W-:Y:S01]  /*0560*/  FSETP.GT.AND P0, PT, R3, R4, PT ;  /* 0x000000040300720b */ /* 0x000fe20003f04000 */
[----:B-----5:R-:W-:-:S04]  /*0570*/  FFMA R20, R20, R5, R11 ;  /* 0x0000000514147223 */ /* 0x020fc8000000000b */
[----:B0-----:R-:W-:-:S04]  /*0580*/  FFMA R23, R23, R6, R20 ;  /* 0x0000000617177223 */ /* 0x001fc80000000014 */
[----:B------:R-:W-:-:S04]  /*0590*/  FFMA R23, R8, R7, R23 ;  /* 0x0000000708177223 */ /* 0x000fc80000000017 */
[----:B------:R-:W-:Y:S05]  /*05a0*/  @P0 BRA `(.L_x_57) ;  /* 0xfffffffc000c0947 */ /* 0x000fea000383ffff */
.L_x_56:
[----:B------:R-:W-:-:S13]  /*05b0*/  ISETP.GE.AND P0, PT, R14, UR4, PT ;  /* 0x000000040e007c0c */ /* 0x000fda000bf06270 */
[----:B------:R-:W-:Y:S05]  /*05c0*/  @P0 EXIT ;  /* 0x000000000000094d */ /* 0x000fea0003800000 */
[----:B------:R-:W0:Y:S01]  /*05d0*/  LDC.64 R2, c[0x0][0x390] ;  /* 0x0000e400ff027b82 */ /* 0x000e220000000a00 */
[----:B------:R-:W-:-:S04]  /*05e0*/  IMAD R13, R12, UR4, R13 ;  /* 0x000000040c0d7c24 */ /* 0x000fc8000f8e020d */
[----:B0-----:R-:W-:-:S05]  /*05f0*/  IMAD.WIDE R2, R13, 0x4, R2 ;  /* 0x000000040d027825 */ /* 0x001fca00078e0202 */
[----:B------:R-:W-:Y:S01]  /*0600*/  STG.E desc[UR8][R2.64], R23 ;  /* 0x0000001702007986 */ /* 0x000fe2000c101908 */
[----:B------:R-:W-:Y:S05]  /*0610*/  EXIT ;  /* 0x000000000000794d */ /* 0x000fea0003800000 */
.L_x_58:
        /* <DEDUP_REMOVED lines=14> */
.L_x_66:


//--------------------- .nv.shared._Z17matrixMul6ResultsILi32EEvPfS0_S0_i --------------------------
	.section	.nv.shared._Z17matrixMul6ResultsILi32EEvPfS0_S0_i,"aw",@nobits
	.sectionflags	@""
	.align	4
.nv.shared._Z17matrixMul6ResultsILi32EEvPfS0_S0_i:
	.zero		21504


//--------------------- .nv.shared.reserved.0     --------------------------
	.section	.nv.shared.reserved.0,"aw",@nobits
	.weak		__nv_reservedSMEM_offset_0_alias
	.size		__nv_reservedSMEM_offset_0_alias, 0, 64
	.other		__nv_reservedSMEM_offset_0_alias,@"STO_CUDA_RESERVED_SHARED STV_DEFAULT"
__nv_reservedSMEM_offset_0_alias:
	.zero		0
	.zero		64


//--------------------- .nv.shared._Z17matrixMul4ResultsILi32EEvPfS0_S0_i --------------------------
	.section	.nv.shared._Z17matrixMul4ResultsILi32EEvPfS0_S0_i,"aw",@nobits
	.sectionflags	@""
	.align	4
.nv.shared._Z17matrixMul4ResultsILi32EEvPfS0_S0_i:
	.zero		17408


//--------------------- .nv.shared._Z17matrixMul2ResultsILi32EEvPfS0_S0_i --------------------------
	.section	.nv.shared._Z17matrixMul2ResultsILi32EEvPfS0_S0_i,"aw",@nobits
	.sectionflags	@""
	.align	4
.nv.shared._Z17matrixMul2ResultsILi32EEvPfS0_S0_i:
	.zero		13312


//--------------------- .nv.shared._Z16matrixMul1ResultILi32EEvPfS0_S0_i --------------------------
	.section	.nv.shared._Z16matrixMul1ResultILi32EEvPfS0_S0_i,"aw",@nobits
	.sectionflags	@""
	.align	4
.nv.shared._Z16matrixMul1ResultILi32EEvPfS0_S0_i:
	.zero		9216


//--------------------- .nv.shared._Z17matrixMul6ResultsILi16EEvPfS0_S0_i --------------------------
	.section	.nv.shared._Z17matrixMul6ResultsILi16EEvPfS0_S0_i,"aw",@nobits
	.sectionflags	@""
	.align	4
.nv.shared._Z17matrixMul6ResultsILi16EEvPfS0_S0_i:
	.zero		6144


//--------------------- .nv.shared._Z17matrixMul4ResultsILi16EEvPfS0_S0_i --------------------------
	.section	.nv.shared._Z17matrixMul4ResultsILi16EEvPfS0_S0_i,"aw",@nobits
	.sectionflags	@""
	.align	4
.nv.shared._Z17matrixMul4ResultsILi16EEvPfS0_S0_i:
	.zero		5120


//--------------------- .nv.shared._Z17matrixMul2ResultsILi16EEvPfS0_S0_i --------------------------
	.section	.nv.shared._Z17matrixMul2ResultsILi16EEvPfS0_S0_i,"aw",@nobits
	.sectionflags	@""
	.align	4
.nv.shared._Z17matrixMul2ResultsILi16EEvPfS0_S0_i:
	.zero		4096


//--------------------- .nv.shared._Z16matrixMul1ResultILi16EEvPfS0_S0_i --------------------------
	.section	.nv.shared._Z16matrixMul1ResultILi16EEvPfS0_S0_i,"aw",@nobits
	.sectionflags	@""
	.align	4
.nv.shared._Z16matrixMul1ResultILi16EEvPfS0_S0_i:
	.zero		3072


//--------------------- .nv.constant0._Z17matrixMul6ResultsILi32EEvPfS0_S0_i --------------------------
	.section	.nv.constant0._Z17matrixMul6ResultsILi32EEvPfS0_S0_i,"a",@progbits
	.sectionflags	@""
	.align	4
.nv.constant0._Z17matrixMul6ResultsILi32EEvPfS0_S0_i:
	.zero		924


//--------------------- .nv.constant0._Z17matrixMul4ResultsILi32EEvPfS0_S0_i --------------------------
	.section	.nv.constant0._Z17matrixMul4ResultsILi32EEvPfS0_S0_i,"a",@progbits
	.sectionflags	@""
	.align	4
.nv.constant0._Z17matrixMul4ResultsILi32EEvPfS0_S0_i:
	.zero		924


//--------------------- .nv.constant0._Z17matrixMul2ResultsILi32EEvPfS0_S0_i --------------------------
	.section	.nv.constant0._Z17matrixMul2ResultsILi32EEvPfS0_S0_i,"a",@progbits
	.sectionflags	@""
	.align	4
.nv.constant0._Z17matrixMul2ResultsILi32EEvPfS0_S0_i:
	.zero		924


//--------------------- .nv.constant0._Z16matrixMul1ResultILi32EEvPfS0_S0_i --------------------------
	.section	.nv.constant0._Z16matrixMul1ResultILi32EEvPfS0_S0_i,"a",@progbits
	.sectionflags	@""
	.align	4
.nv.constant0._Z16matrixMul1ResultILi32EEvPfS0_S0_i:
	.zero		924


//--------------------- .nv.constant0._Z17matrixMul6ResultsILi16EEvPfS0_S0_i --------------------------
	.section	.nv.constant0._Z17matrixMul6ResultsILi16EEvPfS0_S0_i,"a",@progbits
	.sectionflags	@""
	.align	4
.nv.constant0._Z17matrixMul6ResultsILi16EEvPfS0_S0_i:
	.zero		924


//--------------------- .nv.constant0._Z17matrixMul4ResultsILi16EEvPfS0_S0_i --------------------------
	.section	.nv.constant0._Z17matrixMul4ResultsILi16EEvPfS0_S0_i,"a",@progbits
	.sectionflags	@""
	.align	4
.nv.constant0._Z17matrixMul4ResultsILi16EEvPfS0_S0_i:
	.zero		924


//--------------------- .nv.constant0._Z17matrixMul2ResultsILi16EEvPfS0_S0_i --------------------------
	.section	.nv.constant0._Z17matrixMul2ResultsILi16EEvPfS0_S0_i,"a",@progbits
	.sectionflags	@""
	.align	4
.nv.constant0._Z17matrixMul2ResultsILi16EEvPfS0_S0_i:
	.zero		924


//--------------------- .nv.constant0._Z16matrixMul1ResultILi16EEvPfS0_S0_i --------------------------
	.section	.nv.constant0._Z16matrixMul1ResultILi16EEvPfS0_S0_i,"a",@progbits
	.sectionflags	@""
	.align	4
.nv.constant0._Z16matrixMul1ResultILi16EEvPfS0_S0_i:
	.zero		924


//--------------------- SYMBOLS --------------------------

	.type		.nv.reservedSmem.offset0,@object
	.size		.nv.reservedSmem.offset0,0x4
	.type		.nv.reservedSmem.cap,@object
	.size		.nv.reservedSmem.cap,0x4
